	.target	sm_100a

	.elftype	@"ET_EXEC"


//--------------------- .note.nv.tkinfo           --------------------------
	.section	.note.nv.tkinfo,"",@"SHT_NOTE"
	.sectionflags	@"SHF_NOTE_NV_TKINFO"
	.tkinfo
        /*0018*/ 	.word	0x00000081
        /*0030*/ 	.string	""
        /*0030*/ 	.string	"ptxas-blackwell"
        /*0030*/ 	.string	"Cuda compilation tools, release 12.9, V12.9.86"
        /*0030*/ 	.string	"Build cuda_12.9.r12.9/compiler.36037853_0"
        /*0030*/ 	.string	"-v  -suppress-debug-info  -lineinfo  -arch sm_100a "



//--------------------- .note.nv.cuver            --------------------------
	.section	.note.nv.cuver,"",@"SHT_NOTE"
	.sectionflags	@"SHF_NOTE_NV_CUVER"
        /*0018*/ 	.short	0x0001
        /*001a*/ 	.short	0x0064
        /*001c*/ 	.short	0x0001
        /*001e*/ 	.short	0x0000
        /*0020*/ 	.short	0x0001
        /*0022*/ 	.short	0x0000


//--------------------- .nv.info                  --------------------------
	.section	.nv.info,"",@"SHT_CUDA_INFO"
	.align	4


	//----- nvinfo : EIATTR_REGCOUNT
	.align		4
        /*0000*/ 	.byte	0x04, 0x2f
        /*0002*/ 	.short	(.L_4 - .L_3)
	.align		4
.L_3:
        /*0004*/ 	.word	index@(gluon_tcgen05)
        /*0008*/ 	.word	0x00000047


	//----- nvinfo : EIATTR_FRAME_SIZE
	.align		4
.L_4:
        /*000c*/ 	.byte	0x04, 0x11
        /*000e*/ 	.short	(.L_6 - .L_5)
	.align		4
.L_5:
        /*0010*/ 	.word	index@($__internal_2_$__cuda_sm10x_tcgen05_guardrail_trap_unallocated_columns_being_dealloced)
        /*0014*/ 	.word	0x00000000


	//----- nvinfo : EIATTR_FRAME_SIZE
	.align		4
.L_6:
        /*0018*/ 	.byte	0x04, 0x11
        /*001a*/ 	.short	(.L_8 - .L_7)
	.align		4
.L_7:
        /*001c*/ 	.word	index@($__internal_1_$__cuda_sm10x_tcgen05_guardrail_trap_phase_invalid_during_alloc)
        /*0020*/ 	.word	0x00000000


	//----- nvinfo : EIATTR_FRAME_SIZE
	.align		4
.L_8:
        /*0024*/ 	.byte	0x04, 0x11
        /*0026*/ 	.short	(.L_10 - .L_9)
	.align		4
.L_9:
        /*0028*/ 	.word	index@($__internal_0_$__cuda_sm10x_tcgen05_guardrail_trap_col_being_dealloced_not_returned_by_alloc)
        /*002c*/ 	.word	0x00000000


	//----- nvinfo : EIATTR_FRAME_SIZE
	.align		4
.L_10:
        /*0030*/ 	.byte	0x04, 0x11
        /*0032*/ 	.short	(.L_12 - .L_11)
	.align		4
.L_11:
        /*0034*/ 	.word	index@(gluon_tcgen05)
        /*0038*/ 	.word	0x00000000


	//----- nvinfo : EIATTR_MIN_STACK_SIZE
	.align		4
.L_12:
        /*003c*/ 	.byte	0x04, 0x12
        /*003e*/ 	.short	(.L_14 - .L_13)
	.align		4
.L_13:
        /*0040*/ 	.word	index@(gluon_tcgen05)
        /*0044*/ 	.word	0x00000000
.L_14:


//--------------------- .nv.info.gluon_tcgen05    --------------------------
	.section	.nv.info.gluon_tcgen05,"",@"SHT_CUDA_INFO"
	.sectionflags	@""
	.align	4


	//----- nvinfo : EIATTR_CUDA_API_VERSION
	.align		4
        /*0000*/ 	.byte	0x04, 0x37
        /*0002*/ 	.short	(.L_16 - .L_15)
.L_15:
        /*0004*/ 	.word	0x00000081


	//----- nvinfo : EIATTR_KPARAM_INFO
	.align		4
.L_16:
        /*0008*/ 	.byte	0x04, 0x17
        /*000a*/ 	.short	(.L_18 - .L_17)
.L_17:
        /*000c*/ 	.word	0x00000000
        /*0010*/ 	.short	0x000a
        /*0012*/ 	.short	0x0048
        /*0014*/ 	.byte	0x00, 0xf4, 0x21, 0x00


	//----- nvinfo : EIATTR_KPARAM_INFO
	.align		4
.L_18:
        /*0018*/ 	.byte	0x04, 0x17
        /*001a*/ 	.short	(.L_20 - .L_19)
.L_19:
        /*001c*/ 	.word	0x00000000
        /*0020*/ 	.short	0x0009
        /*0022*/ 	.short	0x0040
        /*0024*/ 	.byte	0x00, 0xf4, 0x21, 0x00


	//----- nvinfo : EIATTR_KPARAM_INFO
	.align		4
.L_20:
        /*0028*/ 	.byte	0x04, 0x17
        /*002a*/ 	.short	(.L_22 - .L_21)
.L_21:
        /*002c*/ 	.word	0x00000000
        /*0030*/ 	.short	0x0008
        /*0032*/ 	.short	0x0038
        /*0034*/ 	.byte	0x00, 0xf0, 0x21, 0x00


	//----- nvinfo : EIATTR_KPARAM_INFO
	.align		4
.L_22:
        /*0038*/ 	.byte	0x04, 0x17
        /*003a*/ 	.short	(.L_24 - .L_23)
.L_23:
        /*003c*/ 	.word	0x00000000
        /*0040*/ 	.short	0x0007
        /*0042*/ 	.short	0x0030
        /*0044*/ 	.byte	0x00, 0xf0, 0x21, 0x00


	//----- nvinfo : EIATTR_KPARAM_INFO
	.align		4
.L_24:
        /*0048*/ 	.byte	0x04, 0x17
        /*004a*/ 	.short	(.L_26 - .L_25)
.L_25:
        /*004c*/ 	.word	0x00000000
        /*0050*/ 	.short	0x0006
        /*0052*/ 	.short	0x0028
        /*0054*/ 	.byte	0x00, 0xf0, 0x21, 0x00


	//----- nvinfo : EIATTR_KPARAM_INFO
	.align		4
.L_26:
        /*0058*/ 	.byte	0x04, 0x17
        /*005a*/ 	.short	(.L_28 - .L_27)
.L_27:
        /*005c*/ 	.word	0x00000000
        /*0060*/ 	.short	0x0005
        /*0062*/ 	.short	0x0020
        /*0064*/ 	.byte	0x00, 0xf0, 0x11, 0x00


	//----- nvinfo : EIATTR_KPARAM_INFO
	.align		4
.L_28:
        /*0068*/ 	.byte	0x04, 0x17
        /*006a*/ 	.short	(.L_30 - .L_29)
.L_29:
        /*006c*/ 	.word	0x00000000
        /*0070*/ 	.short	0x0004
        /*0072*/ 	.short	0x001c
        /*0074*/ 	.byte	0x00, 0xf0, 0x11, 0x00


	//----- nvinfo : EIATTR_KPARAM_INFO
	.align		4
.L_30:
        /*0078*/ 	.byte	0x04, 0x17
        /*007a*/ 	.short	(.L_32 - .L_31)
.L_31:
        /*007c*/ 	.word	0x00000000
        /*0080*/ 	.short	0x0003
        /*0082*/ 	.short	0x0018
        /*0084*/ 	.byte	0x00, 0xf0, 0x11, 0x00


	//----- nvinfo : EIATTR_KPARAM_INFO
	.align		4
.L_32:
        /*0088*/ 	.byte	0x04, 0x17
        /*008a*/ 	.short	(.L_34 - .L_33)
.L_33:
        /*008c*/ 	.word	0x00000000
        /*0090*/ 	.short	0x0002
        /*0092*/ 	.short	0x0010
        /*0094*/ 	.byte	0x00, 0xf4, 0x21, 0x00


	//----- nvinfo : EIATTR_KPARAM_INFO
	.align		4
.L_34:
        /*0098*/ 	.byte	0x04, 0x17
        /*009a*/ 	.short	(.L_36 - .L_35)
.L_35:
        /*009c*/ 	.word	0x00000000
        /*00a0*/ 	.short	0x0001
        /*00a2*/ 	.short	0x0008
        /*00a4*/ 	.byte	0x00, 0xf4, 0x21, 0x00


	//----- nvinfo : EIATTR_KPARAM_INFO
	.align		4
.L_36:
        /*00a8*/ 	.byte	0x04, 0x17
        /*00aa*/ 	.short	(.L_38 - .L_37)
.L_37:
        /*00ac*/ 	.word	0x00000000
        /*00b0*/ 	.short	0x0000
        /*00b2*/ 	.short	0x0000
        /*00b4*/ 	.byte	0x00, 0xf4, 0x21, 0x00


	//----- nvinfo : EIATTR_AT_ENTRY_FRAGMENTS
	.align		4
.L_38:
        /*00b8*/ 	.byte	0x04, 0x4f
        /*00ba*/ 	.short	(.L_40 - .L_39)


	//   ....[0]....
.L_39:
        /*00bc*/ 	.word	0x00000004


	//----- nvinfo : EIATTR_RESERVED_SMEM_USED
	.align		4
.L_40:
        /*00c0*/ 	.byte	0x01, 0x41
	.zero		2


	//----- nvinfo : EIATTR_SPARSE_MMA_MASK
	.align		4
        /*00c4*/ 	.byte	0x03, 0x50
        /*00c6*/ 	.short	0x0000


	//----- nvinfo : EIATTR_TCGEN05_1CTA_USED
	.align		4
        /*00c8*/ 	.byte	0x01, 0x51
	.zero		2


	//----- nvinfo : EIATTR_MAXREG_COUNT
	.align		4
        /*00cc*/ 	.byte	0x03, 0x1b
        /*00ce*/ 	.short	0x00ff


	//----- nvinfo : EIATTR_NUM_BARRIERS
	.align		4
        /*00d0*/ 	.byte	0x02, 0x4c
        /*00d2*/ 	.byte	0x01
	.zero		1


	//----- nvinfo : EIATTR_INT_WARP_WIDE_INSTR_OFFSETS
	.align		4
        /*00d4*/ 	.byte	0x04, 0x31
        /*00d6*/ 	.short	(.L_42 - .L_41)


	//   ....[0]....
.L_41:
        /*00d8*/ 	.word	0x00001770


	//   ....[1]....
        /*00dc*/ 	.word	0x00001790


	//   ....[2]....
        /*00e0*/ 	.word	0x00001820


	//   ....[3]....
        /*00e4*/ 	.word	0x000019d0


	//   ....[4]....
        /*00e8*/ 	.word	0x000019e0


	//   ....[5]....
        /*00ec*/ 	.word	0x000019f0


	//   ....[6]....
        /*00f0*/ 	.word	0x00001a00


	//   ....[7]....
        /*00f4*/ 	.word	0x00001d20


	//   ....[8]....
        /*00f8*/ 	.word	0x00001d30


	//   ....[9]....
        /*00fc*/ 	.word	0x00001eb0


	//   ....[10]....
        /*0100*/ 	.word	0x00001f00


	//   ....[11]....
        /*0104*/ 	.word	0x00001f10


	//   ....[12]....
        /*0108*/ 	.word	0x00001f40


	//   ....[13]....
        /*010c*/ 	.word	0x00002230


	//   ....[14]....
        /*0110*/ 	.word	0x00002240


	//   ....[15]....
        /*0114*/ 	.word	0x000024d0


	//   ....[16]....
        /*0118*/ 	.word	0x000024e0


	//   ....[17]....
        /*011c*/ 	.word	0x000029d0


	//   ....[18]....
        /*0120*/ 	.word	0x00002a20


	//----- nvinfo : EIATTR_COOP_GROUP_MASK_REGIDS
	.align		4
.L_42:
        /*0124*/ 	.byte	0x04, 0x29
        /*0126*/ 	.short	(.L_44 - .L_43)


	//   ....[0]....
.L_43:
        /*0128*/ 	.word	0xffffffff


	//   ....[1]....
        /*012c*/ 	.word	0xffffffff


	//   ....[2]....
        /*0130*/ 	.word	0xffffffff


	//   ....[3]....
        /*0134*/ 	.word	0xffffffff


	//   ....[4]....
        /*0138*/ 	.word	0xffffffff


	//   ....[5]....
        /*013c*/ 	.word	0xffffffff


	//   ....[6]....
        /*0140*/ 	.word	0xffffffff


	//   ....[7]....
        /*0144*/ 	.word	0xffffffff


	//   ....[8]....
        /*0148*/ 	.word	0xffffffff


	//   ....[9]....
        /*014c*/ 	.word	0xffffffff


	//----- nvinfo : EIATTR_COOP_GROUP_INSTR_OFFSETS
	.align		4
.L_44:
        /*0150*/ 	.byte	0x04, 0x28
        /*0152*/ 	.short	(.L_46 - .L_45)


	//   ....[0]....
.L_45:
        /*0154*/ 	.word	0x00000050


	//   ....[1]....
        /*0158*/ 	.word	0x00000310


	//   ....[2]....
        /*015c*/ 	.word	0x00000500


	//   ....[3]....
        /*0160*/ 	.word	0x000009a0


	//   ....[4]....
        /*0164*/ 	.word	0x00000ae0


	//   ....[5]....
        /*0168*/ 	.word	0x00000fe0


	//   ....[6]....
        /*016c*/ 	.word	0x00001120


	//   ....[7]....
        /*0170*/ 	.word	0x00001610


	//   ....[8]....
        /*0174*/ 	.word	0x00002860


	//   ....[9]....
        /*0178*/ 	.word	0x00002ad0


	//----- nvinfo : EIATTR_VRC_CTA_INIT_COUNT
	.align		4
.L_46:
        /*017c*/ 	.byte	0x02, 0x4a
        /*017e*/ 	.byte	0x80
	.zero		1


	//----- nvinfo : EIATTR_MBARRIER_INSTR_OFFSETS
	.align		4
        /*0180*/ 	.byte	0x04, 0x39
        /*0182*/ 	.short	(.L_48 - .L_47)


	//   ....[0]....
.L_47:
        /*0184*/ 	.word	0x00001840
        /*0188*/ 	.word	0x000000ff
        /*018c*/ 	.word	0x0000c000
        /*0190*/ 	.short	0x0100
        /*0192*/ 	.byte	0x08
	.zero		1


	//   ....[1]....
        /*0194*/ 	.word	0x00001850
        /*0198*/ 	.word	0x000000ff
        /*019c*/ 	.word	0x0000c010
        /*01a0*/ 	.short	0x0100
        /*01a2*/ 	.byte	0x08
	.zero		1


	//   ....[2]....
        /*01a4*/ 	.word	0x00001900
        /*01a8*/ 	.word	0x000000ff
        /*01ac*/ 	.word	0x0000c008
        /*01b0*/ 	.short	0x0100
        /*01b2*/ 	.byte	0x08
	.zero		1


	//   ....[3]....
        /*01b4*/ 	.word	0x00001910
        /*01b8*/ 	.word	0x000000ff
        /*01bc*/ 	.word	0x0000c018
        /*01c0*/ 	.short	0x0100
        /*01c2*/ 	.byte	0x08
	.zero		1


	//   ....[4]....
        /*01c4*/ 	.word	0x00001ae0
        /*01c8*/ 	.word	0x000000ff
        /*01cc*/ 	.word	0x0000c000
        /*01d0*/ 	.short	0x010a
        /*01d2*/ 	.byte	0x08
	.zero		1


	//   ....[5]....
        /*01d4*/ 	.word	0x00001d80
        /*01d8*/ 	.word	0x000000ff
        /*01dc*/ 	.word	0x0000c010
        /*01e0*/ 	.short	0x010a
        /*01e2*/ 	.byte	0x08
	.zero		1


	//   ....[6]....
        /*01e4*/ 	.word	0x00001fb0
        /*01e8*/ 	.word	0x000000ff
        /*01ec*/ 	.word	0x0000c000
        /*01f0*/ 	.short	0x010a
        /*01f2*/ 	.byte	0x1c
	.zero		1


	//   ....[7]....
        /*01f4*/ 	.word	0x00002280
        /*01f8*/ 	.word	0x000000ff
        /*01fc*/ 	.word	0x0000c010
        /*0200*/ 	.short	0x010a
        /*0202*/ 	.byte	0x1c
	.zero		1


	//   ....[8]....
        /*0204*/ 	.word	0x00002350
        /*0208*/ 	.word	0x000000ff
        /*020c*/ 	.word	0x0000c000
        /*0210*/ 	.short	0x0108
        /*0212*/ 	.byte	0x08
	.zero		1


	//   ....[9]....
        /*0214*/ 	.word	0x00002360
        /*0218*/ 	.word	0x000000ff
        /*021c*/ 	.word	0x0000c010
        /*0220*/ 	.short	0x0108
        /*0222*/ 	.byte	0x08
	.zero		1


	//   ....[10]....
        /*0224*/ 	.word	0x000023b0
        /*0228*/ 	.word	0x000000ff
        /*022c*/ 	.word	0x0000c008
        /*0230*/ 	.short	0x0108
        /*0232*/ 	.byte	0x08
	.zero		1


	//   ....[11]....
        /*0234*/ 	.word	0x000023c0
        /*0238*/ 	.word	0x000000ff
        /*023c*/ 	.word	0x0000c018
        /*0240*/ 	.short	0x0108
        /*0242*/ 	.byte	0x08
	.zero		1


	//   ....[12]....
        /*0244*/ 	.word	0x00002af0
        /*0248*/ 	.word	0x000000ff
        /*024c*/ 	.word	0x0000c000
        /*0250*/ 	.short	0x010a
        /*0252*/ 	.byte	0x08
	.zero		1


	//   ....[13]....
        /*0254*/ 	.word	0x00002b20
        /*0258*/ 	.word	0x000000ff
        /*025c*/ 	.word	0x0000c010
        /*0260*/ 	.short	0x010a
        /*0262*/ 	.byte	0x08
	.zero		1


	//   ....[14]....
        /*0264*/ 	.word	0x00002b50
        /*0268*/ 	.word	0x000000ff
        /*026c*/ 	.word	0x0000c000
        /*0270*/ 	.short	0x010a
        /*0272*/ 	.byte	0x1c
	.zero		1


	//   ....[15]....
        /*0274*/ 	.word	0x00002b80
        /*0278*/ 	.word	0x000000ff
        /*027c*/ 	.word	0x0000c010
        /*0280*/ 	.short	0x010a
        /*0282*/ 	.byte	0x1c
	.zero		1


	//----- nvinfo : EIATTR_NUM_MBARRIERS
	.align		4
.L_48:
        /*0284*/ 	.byte	0x03, 0x38
        /*0286*/ 	.short	0x0004


	//----- nvinfo : EIATTR_EXIT_INSTR_OFFSETS
	.align		4
        /*0288*/ 	.byte	0x04, 0x1c
        /*028a*/ 	.short	(.L_50 - .L_49)


	//   ....[0]....
.L_49:
        /*028c*/ 	.word	0x00002ae0


	//----- nvinfo : EIATTR_REQNTID
	.align		4
.L_50:
        /*0290*/ 	.byte	0x04, 0x10
        /*0292*/ 	.short	(.L_52 - .L_51)
.L_51:
        /*0294*/ 	.word	0x00000080
        /*0298*/ 	.word	0x00000001
        /*029c*/ 	.word	0x00000001


	//----- nvinfo : EIATTR_CRS_STACK_SIZE
	.align		4
.L_52:
        /*02a0*/ 	.byte	0x04, 0x1e
        /*02a2*/ 	.short	(.L_54 - .L_53)
.L_53:
        /*02a4*/ 	.word	0x00000000


	//----- nvinfo : EIATTR_CBANK_PARAM_SIZE
	.align		4
.L_54:
        /*02a8*/ 	.byte	0x03, 0x19
        /*02aa*/ 	.short	0x0050


	//----- nvinfo : EIATTR_PARAM_CBANK
	.align		4
        /*02ac*/ 	.byte	0x04, 0x0a
        /*02ae*/ 	.short	(.L_56 - .L_55)
	.align		4
.L_55:
        /*02b0*/ 	.word	index@(.nv.constant0.gluon_tcgen05)
        /*02b4*/ 	.short	0x0380
        /*02b6*/ 	.short	0x0050


	//----- nvinfo : EIATTR_SW_WAR
	.align		4
.L_56:
        /*02b8*/ 	.byte	0x04, 0x36
        /*02ba*/ 	.short	(.L_58 - .L_57)
.L_57:
        /*02bc*/ 	.word	0x00000008
.L_58:


//--------------------- .nv.compat                --------------------------
	.section	.nv.compat,"",@"SHT_CUDA_COMPAT_INFO"
	.align	4
        /*0000*/ 	.byte	0x02, 0x02, 0x02, 0x00, 0x02, 0x05, 0x05, 0x00, 0x02, 0x03, 0x03, 0x00, 0x02, 0x06, 0x01, 0x00


//--------------------- .nv.callgraph             --------------------------
	.section	.nv.callgraph,"",@"SHT_CUDA_CALLGRAPH"
	.align	4
	.sectionentsize	8
	.align		4
        /*0000*/ 	.word	0x00000000
	.align		4
        /*0004*/ 	.word	0xffffffff
	.align		4
        /*0008*/ 	.word	0x00000000
	.align		4
        /*000c*/ 	.word	0xfffffffe
	.align		4
        /*0010*/ 	.word	0x00000000
	.align		4
        /*0014*/ 	.word	0xfffffffd
	.align		4
        /*0018*/ 	.word	0x00000000
	.align		4
        /*001c*/ 	.word	0xfffffffc


//--------------------- .text.gluon_tcgen05       --------------------------
	.section	.text.gluon_tcgen05,"ax",@progbits
	.align	128
        .global         gluon_tcgen05
        .type           gluon_tcgen05,@function
        .size           gluon_tcgen05,(.L_x_77 - gluon_tcgen05)
        .other          gluon_tcgen05,@"STO_CUDA_ENTRY STV_DEFAULT"
gluon_tcgen05:
.text.gluon_tcgen05:
[----:B------:R-:W1:Y:S01]  /*0000*/  LDC R1, c[0x0][0x37c] ;  /* 0x0000df00ff017b82 */ /* 0x000e620000000800 */
[----:B------:R-:W2:Y:S02]  /*0010*/  S2R R0, SR_TID.X ;  /* 0x0000000000007919 */ /* 0x000ea40000002100 */
[----:B--2---:R-:W-:-:S13]  /*0020*/  ISETP.GE.U32.AND P2, PT, R0, 0x20, PT ;  /* 0x000000200000780c */ /* 0x004fda0003f46070 */
[----:B------:R-:W-:Y:S05]  /*0030*/  @P2 BRA `(.L_x_0) ;  /* 0x0000000000b82947 */ /* 0x000fea0003800000 */
[----:B------:R-:W2:Y:S01]  /*0040*/  S2UR UR6, SR_CgaCtaId ;  /* 0x00000000000679c3 */ /* 0x000ea20000008800 */
[----:B------:R-:W-:Y:S01]  /*0050*/  NOP ;  /* 0x0000000000007918 */ /* 0x000fe20000000000 */
[----:B------:R-:W-:Y:S02]  /*0060*/  UMOV UR4, 0x40 ;  /* 0x0000004000047882 */ /* 0x000fe40000000000 */
[----:B--2---:R-:W-:-:S09]  /*0070*/  ULEA UR4, UR6, UR4, 0x18 ;  /* 0x0000000406047291 */ /* 0x004fd2000f8ec0ff */
[----:B------:R-:W2:Y:S01]  /*0080*/  LDS.U8 R2, [UR4] ;  /* 0x00000004ff027984 */ /* 0x000ea20008000000 */
[----:B------:R-:W-:Y:S02]  /*0090*/  UMOV UR4, 0x400 ;  /* 0x0000040000047882 */ /* 0x000fe40000000000 */
[----:B------:R-:W-:Y:S01]  /*00a0*/  ULEA UR4, UR6, UR4, 0x18 ;  /* 0x0000000406047291 */ /* 0x000fe2000f8ec0ff */
[----:B--2---:R-:W-:-:S13]  /*00b0*/  ISETP.NE.AND P0, PT, R2, RZ, PT ;  /* 0x000000ff0200720c */ /* 0x004fda0003f05270 */
[----:B------:R-:W-:Y:S05]  /*00c0*/  @P0 BRA `(.L_x_1) ;  /* 0x00000000007c0947 */ /* 0x000fea0003800000 */
[----:B------:R-:W-:-:S13]  /*00d0*/  ELECT P0, URZ, PT ;  /* 0x0000000000ff782f */ /* 0x000fda0003800000 */
[----:B------:R-:W-:Y:S05]  /*00e0*/  @!P0 BRA `(.L_x_2) ;  /* 0x0000000000848947 */ /* 0x000fea0003800000 */
[----:B------:R-:W-:Y:S01]  /*00f0*/  UMOV UR5, 0x2 ;  /* 0x0000000200057882 */ /* 0x000fe20000000000 */
[----:B------:R-:W-:Y:S02]  /*0100*/  IMAD.MOV.U32 R5, RZ, RZ, 0x1 ;  /* 0x00000001ff057424 */ /* 0x000fe400078e00ff */
[----:B------:R-:W-:Y:S02]  /*0110*/  IMAD.MOV.U32 R3, RZ, RZ, 0x3 ;  /* 0x00000003ff037424 */ /* 0x000fe400078e00ff */
[----:B------:R-:W-:Y:S04]  /*0120*/  DEPBAR.LE SB2, 0x36 ;  /* 0x0000ad800000791a */ /* 0x000fe80000000000 */
[----:B------:R-:W2:Y:S02]  /*0130*/  UTCATOMSWS.FIND_AND_SET.ALIGN UP0, UR5, UR5 ;  /* 0x00000005000575e3 */ /* 0x000ea40008000800 */
[----:B--2---:R-:W-:-:S04]  /*0140*/  PLOP3.LUT P0, PT, PT, PT, UP0, 0x80, 0x8 ;  /* 0x000000000008781c */ /* 0x004fc80003f0f008 */
[----:B------:R-:W-:-:S04]  /*0150*/  SEL R2, RZ, 0xffffffff, !P0 ;  /* 0xffffffffff027807 */ /* 0x000fc80004000000 */
[----:B------:R-:W-:Y:S01]  /*0160*/  ISETP.NE.AND P0, PT, R2, RZ, PT ;  /* 0x000000ff0200720c */ /* 0x000fe20003f05270 */
[----:B------:R-:W-:-:S12]  /*0170*/  IMAD.U32 R2, RZ, RZ, UR5 ;  /* 0x00000005ff027e24 */ /* 0x000fd8000f8e00ff */
[----:B------:R-:W-:Y:S05]  /*0180*/  @P0 BRA `(.L_x_3) ;  /* 0x0000000000240947 */ /* 0x000fea0003800000 */
.L_x_4:
[----:B------:R-:W-:Y:S05]  /*0190*/  NANOSLEEP 0x64 ;  /* 0x000000640000795d */ /* 0x000fea0003800000 */
[----:B------:R-:W-:-:S05]  /*01a0*/  UMOV UR5, 0x2 ;  /* 0x0000000200057882 */ /* 0x000fca0000000000 */
[----:B------:R-:W-:Y:S04]  /*01b0*/  DEPBAR.LE SB2, 0x36 ;  /* 0x0000ad800000791a */ /* 0x000fe80000000000 */
[----:B------:R-:W2:Y:S02]  /*01c0*/  UTCATOMSWS.FIND_AND_SET.ALIGN UP0, UR5, UR5 ;  /* 0x00000005000575e3 */ /* 0x000ea40008000800 */
[----:B--2---:R-:W-:-:S04]  /*01d0*/  PLOP3.LUT P0, PT, PT, PT, UP0, 0x80, 0x8 ;  /* 0x000000000008781c */ /* 0x004fc80003f0f008 */
[----:B------:R-:W-:-:S04]  /*01e0*/  SEL R2, RZ, 0xffffffff, !P0 ;  /* 0xffffffffff027807 */ /* 0x000fc80004000000 */
[----:B------:R-:W-:Y:S01]  /*01f0*/  ISETP.NE.AND P0, PT, R2, RZ, PT ;  /* 0x000000ff0200720c */ /* 0x000fe20003f05270 */
[----:B------:R-:W-:-:S12]  /*0200*/  IMAD.U32 R2, RZ, RZ, UR5 ;  /* 0x00000005ff027e24 */ /* 0x000fd8000f8e00ff */
[----:B------:R-:W-:Y:S05]  /*0210*/  @!P0 BRA `(.L_x_4) ;  /* 0xfffffffc00dc8947 */ /* 0x000fea000383ffff */
.L_x_3:
[C---:B------:R-:W-:Y:S01]  /*0220*/  VIADD R4, R2.reuse, 0x10 ;  /* 0x0000001002047836 */ /* 0x040fe20000000000 */
[----:B------:R-:W-:Y:S01]  /*0230*/  UMOV UR5, 0x50 ;  /* 0x0000005000057882 */ /* 0x000fe20000000000 */
[----:B------:R-:W-:Y:S01]  /*0240*/  SHF.L.U32 R3, R3, R2, RZ ;  /* 0x0000000203037219 */ /* 0x000fe200000006ff */
[----:B------:R-:W-:Y:S01]  /*0250*/  ULEA UR5, UR6, UR5, 0x18 ;  /* 0x0000000506057291 */ /* 0x000fe2000f8ec0ff */
[----:B------:R-:W-:Y:S01]  /*0260*/  IMAD.SHL.U32 R2, R2, 0x20, RZ ;  /* 0x0000002002027824 */ /* 0x000fe200078e00ff */
[----:B------:R-:W-:-:S04]  /*0270*/  SHF.L.U32 R4, R5, R4, RZ ;  /* 0x0000000405047219 */ /* 0x000fc800000006ff */
[----:B------:R-:W-:-:S05]  /*0280*/  LOP3.LUT R3, R4, R3, RZ, 0xfc, !PT ;  /* 0x0000000304037212 */ /* 0x000fca00078efcff */
[----:B------:R2:W-:Y:S04]  /*0290*/  ATOMS.OR RZ, [UR5], R3 ;  /* 0x00000003ffff798c */ /* 0x0005e8000b000005 */
[----:B------:R2:W-:Y:S01]  /*02a0*/  STS [UR4], R2 ;  /* 0x00000002ff007988 */ /* 0x0005e20008000804 */
[----:B------:R-:W-:Y:S05]  /*02b0*/  BRA `(.L_x_2) ;  /* 0x0000000000107947 */ /* 0x000fea0003800000 */
.L_x_1:
[----:B------:R-:W-:Y:S01]  /*02c0*/  IMAD.MOV.U32 R3, RZ, RZ, -0x1 ;  /* 0xffffffffff037424 */ /* 0x000fe200078e00ff */
[----:B------:R-:W-:-:S04]  /*02d0*/  MOV R2, 0x300 ;  /* 0x0000030000027802 */ /* 0x000fc80000000f00 */
[----:B------:R2:W-:Y:S03]  /*02e0*/  STS [UR4], R3 ;  /* 0x00000003ff007988 */ /* 0x0005e60008000804 */
[----:B-12---:R-:W-:Y:S05]  /*02f0*/  CALL.REL.NOINC `($__internal_1_$__cuda_sm10x_tcgen05_guardrail_trap_phase_invalid_during_alloc) ;  /* 0x0000002800387944 */ /* 0x006fea0003c00000 */
.L_x_2:
[----:B------:R-:W-:Y:S05]  /*0300*/  WARPSYNC.ALL ;  /* 0x0000000000007948 */ /* 0x000fea0003800000 */
[----:B------:R-:W-:Y:S01]  /*0310*/  NOP ;  /* 0x0000000000007918 */ /* 0x000fe20000000000 */
.L_x_0:
[----:B------:R-:W3:Y:S08]  /*0320*/  S2UR UR4, SR_CgaCtaId ;  /* 0x00000000000479c3 */ /* 0x000ef00000008800 */
[----:B------:R-:W-:Y:S01]  /*0330*/  BAR.SYNC.DEFER_BLOCKING 0x0 ;  /* 0x0000000000007b1d */ /* 0x000fe20000010000 */
[----:B------:R-:W-:-:S05]  /*0340*/  LOP3.LUT R68, R0, 0x7f, RZ, 0xc0, !PT ;  /* 0x0000007f00447812 */ /* 0x000fca00078ec0ff */
[----:B------:R-:W-:Y:S02]  /*0350*/  UMOV UR8, 0x400 ;  /* 0x0000040000087882 */ /* 0x000fe40000000000 */
[----:B--2---:R-:W2:Y:S08]  /*0360*/  LDC R3, c[0x0][0x398] ;  /* 0x0000e600ff037b82 */ /* 0x004eb00000000800 */
[----:B------:R-:W4:Y:S01]  /*0370*/  LDC R10, c[0x0][0x3a0] ;  /* 0x0000e800ff0a7b82 */ /* 0x000f220000000800 */
[----:B---3--:R-:W-:-:S07]  /*0380*/  ULEA UR8, UR4, UR8, 0x18 ;  /* 0x0000000804087291 */ /* 0x008fce000f8ec0ff */
[----:B------:R-:W3:Y:S02]  /*0390*/  S2UR UR9, SR_CTAID.Y ;  /* 0x00000000000979c3 */ /* 0x000ee40000002600 */
[----:B------:R-:W5:Y:S06]  /*03a0*/  LDS R4, [UR8] ;  /* 0x00000008ff047984 */ /* 0x000f6c0008000800 */
[----:B------:R-:W-:Y:S06]  /*03b0*/  BAR.SYNC.DEFER_BLOCKING 0x0 ;  /* 0x0000000000007b1d */ /* 0x000fec0000010000 */
[----:B------:R-:W-:Y:S05]  /*03c0*/  @P2 BRA `(.L_x_5) ;  /* 0x0000000000182947 */ /* 0x000fea0003800000 */
[----:B------:R-:W-:Y:S01]  /*03d0*/  ELECT P0, URZ, PT ;  /* 0x0000000000ff782f */ /* 0x000fe20003800000 */
[----:B------:R-:W-:Y:S01]  /*03e0*/  IMAD.MOV.U32 R2, RZ, RZ, 0x1 ;  /* 0x00000001ff027424 */ /* 0x000fe200078e00ff */
[----:B------:R-:W-:Y:S01]  /*03f0*/  UMOV UR5, 0x40 ;  /* 0x0000004000057882 */ /* 0x000fe20000000000 */
[----:B------:R-:W-:Y:S01]  /*0400*/  UVIRTCOUNT.DEALLOC.SMPOOL 0x80 ;  /* 0x000000800000784c */ /* 0x000fe20000000000 */
[----:B------:R-:W-:-:S09]  /*0410*/  ULEA UR5, UR4, UR5, 0x18 ;  /* 0x0000000504057291 */ /* 0x000fd2000f8ec0ff */
[----:B------:R5:W-:Y:S03]  /*0420*/  @P0 STS.U8 [UR5], R2 ;  /* 0x00000002ff000988 */ /* 0x000be60008000005 */
.L_x_5:
[----:B------:R-:W5:Y:S01]  /*0430*/  S2UR UR4, SR_CTAID.Z ;  /* 0x00000000000479c3 */ /* 0x000f620000002700 */
[----:B------:R-:W4:Y:S01]  /*0440*/  LDCU UR5, c[0x0][0x370] ;  /* 0x00006e00ff0577ac */ /* 0x000f220008000800 */
[C---:B------:R-:W-:Y:S01]  /*0450*/  ISETP.GE.U32.AND P0, PT, R68.reuse, 0x20, PT ;  /* 0x000000204400780c */ /* 0x040fe20003f06070 */
[----:B--2--5:R-:W-:Y:S01]  /*0460*/  VIADD R2, R3, 0xffffffff ;  /* 0xffffffff03027836 */ /* 0x024fe20000000000 */
[C---:B------:R-:W-:Y:S01]  /*0470*/  ISETP.NE.U32.AND P3, PT, R68.reuse, RZ, PT ;  /* 0x000000ff4400720c */ /* 0x040fe20003f65070 */
[----:B------:R-:W2:Y:S01]  /*0480*/  LDCU UR6, c[0x0][0x374] ;  /* 0x00006e80ff0677ac */ /* 0x000ea20008000800 */
[----:B------:R-:W-:Y:S01]  /*0490*/  LEA R11, R68, UR8, 0x2 ;  /* 0x00000008440b7c11 */ /* 0x000fe2000f8e10ff */
[----:B----4-:R-:W-:Y:S01]  /*04a0*/  VIADD R12, R10, 0xffffffff ;  /* 0xffffffff0a0c7836 */ /* 0x010fe20000000000 */
[----:B------:R-:W4:Y:S01]  /*04b0*/  S2UR UR7, SR_CTAID.X ;  /* 0x00000000000779c3 */ /* 0x000f220000002500 */
[----:B------:R-:W5:Y:S01]  /*04c0*/  LDCU.64 UR20, c[0x0][0x3c0] ;  /* 0x00007800ff1477ac */ /* 0x000f620008000a00 */
[----:B------:R-:W-:Y:S01]  /*04d0*/  R2UR UR23, R4 ;  /* 0x00000000041772ca */ /* 0x000fe200000e0000 */
[----:B------:R-:W-:Y:S04]  /*04e0*/  BSSY.RECONVERGENT B0, `(.L_x_6) ;  /* 0x0000011000007945 */ /* 0x000fe80003800200 */
[----:B------:R3:W-:Y:S01]  /*04f0*/  @!P0 STS [R11], RZ ;  /* 0x000000ff0b008388 */ /* 0x0007e20000000800 */
[----:B------:R-:W-:-:S03]  /*0500*/  NOP ;  /* 0x0000000000007918 */ /* 0x000fc60000000000 */
[----:B------:R3:W-:Y:S02]  /*0510*/  @!P3 STS [UR8+0x24], R2 ;  /* 0x00002402ff00b988 */ /* 0x0007e40008000808 */
[----:B--23--:R-:W-:Y:S02]  /*0520*/  UIMAD UR4, UR4, UR6, UR9 ;  /* 0x00000006040472a4 */ /* 0x00cfe4000f8e0209 */
[----:B------:R2:W-:Y:S02]  /*0530*/  @!P3 STS [UR8+0x20], R12 ;  /* 0x0000200cff00b988 */ /* 0x0005e40008000808 */
[----:B----4-:R-:W-:-:S04]  /*0540*/  UIMAD UR4, UR4, UR5, UR7 ;  /* 0x00000005040472a4 */ /* 0x010fc8000f8e0207 */
[----:B------:R-:W-:-:S04]  /*0550*/  UIMAD UR4, UR4, 0x180, URZ ;  /* 0x00000180040478a4 */ /* 0x000fc8000f8e02ff */
[----:B-----5:R-:W-:-:S04]  /*0560*/  UIADD3 UR24, UP0, UPT, UR4, UR20, URZ ;  /* 0x0000001404187290 */ /* 0x020fc8000ff1e0ff */
[----:B------:R-:W-:Y:S01]  /*0570*/  ULEA.HI.X.SX32 UR25, UR4, UR21, 0x1, UP0 ;  /* 0x0000001504197291 */ /* 0x000fe200080f0eff */
[----:B--2---:R-:W-:Y:S11]  /*0580*/  @P3 BRA `(.L_x_7) ;  /* 0x0000000000183947 */ /* 0x004ff60003800000 */
[----:B------:R-:W2:Y:S01]  /*0590*/  LDS R3, [UR8+0x8] ;  /* 0x00000808ff037984 */ /* 0x000ea20008000800 */
[----:B------:R-:W3:Y:S01]  /*05a0*/  LDC.64 R6, c[0x0][0x380] ;  /* 0x0000e000ff067b82 */ /* 0x000ee20000000a00 */
[----:B------:R-:W-:Y:S02]  /*05b0*/  IMAD.MOV.U32 R4, RZ, RZ, 0x70 ;  /* 0x00000070ff047424 */ /* 0x000fe400078e00ff */
[----:B---3--:R3:W-:Y:S03]  /*05c0*/  STS.64 [UR8], R6 ;  /* 0x00000006ff007988 */ /* 0x0087e60008000a08 */
[----:B--2---:R-:W-:-:S05]  /*05d0*/  LOP3.LUT R3, R3, 0x10, R4, 0xd8, !PT ;  /* 0x0000001003037812 */ /* 0x004fca00078ed804 */
[----:B------:R3:W-:Y:S02]  /*05e0*/  STS [UR8+0x8], R3 ;  /* 0x00000803ff007988 */ /* 0x0007e40008000808 */
.L_x_7:
[----:B------:R-:W-:Y:S05]  /*05f0*/  BSYNC.RECONVERGENT B0 ;  /* 0x0000000000007941 */ /* 0x000fea0003800200 */
.L_x_6:
[----:B------:R-:W-:Y:S04]  /*0600*/  BSSY.RECONVERGENT B0, `(.L_x_8) ;  /* 0x000000a000007945 */ /* 0x000fe80003800200 */
[----:B------:R-:W-:Y:S05]  /*0610*/  @P3 BRA `(.L_x_9) ;  /* 0x0000000000203947 */ /* 0x000fea0003800000 */
[----:B---3--:R-:W2:Y:S01]  /*0620*/  LDS R3, [UR8+0x34] ;  /* 0x00003408ff037984 */ /* 0x008ea20008000800 */
[----:B------:R-:W-:Y:S02]  /*0630*/  IMAD.MOV.U32 R4, RZ, RZ, 0x3f000000 ;  /* 0x3f000000ff047424 */ /* 0x000fe400078e00ff */
[----:B------:R-:W-:Y:S01]  /*0640*/  @!P3 IMAD.MOV.U32 R5, RZ, RZ, 0x7f ;  /* 0x0000007fff05b424 */ /* 0x000fe200078e00ff */
[----:B------:R-:W3:Y:S02]  /*0650*/  @!P3 LDS R6, [UR8+0x38] ;  /* 0x00003808ff06b984 */ /* 0x000ee40008000800 */
[----:B--2---:R-:W-:Y:S02]  /*0660*/  LOP3.LUT R3, R3, 0xff000000, R4, 0xb8, !PT ;  /* 0xff00000003037812 */ /* 0x004fe400078eb804 */
[----:B---3--:R-:W-:-:S03]  /*0670*/  @!P3 LOP3.LUT R4, R6, 0xff, R5, 0xb8, !PT ;  /* 0x000000ff0604b812 */ /* 0x008fc600078eb805 */
[----:B------:R2:W-:Y:S04]  /*0680*/  STS [UR8+0x34], R3 ;  /* 0x00003403ff007988 */ /* 0x0005e80008000808 */
[----:B------:R2:W-:Y:S02]  /*0690*/  @!P3 STS [UR8+0x38], R4 ;  /* 0x00003804ff00b988 */ /* 0x0005e40008000808 */
.L_x_9:
[----:B------:R-:W-:Y:S05]  /*06a0*/  BSYNC.RECONVERGENT B0 ;  /* 0x0000000000007941 */ /* 0x000fea0003800200 */
.L_x_8:
[----:B------:R-:W-:Y:S04]  /*06b0*/  BSSY.RECONVERGENT B0, `(.L_x_10) ;  /* 0x000000e000007945 */ /* 0x000fe80003800200 */
[----:B------:R-:W-:Y:S05]  /*06c0*/  @P3 BRA `(.L_x_11) ;  /* 0x0000000000303947 */ /* 0x000fea0003800000 */
[----:B--2---:R-:W2:Y:S01]  /*06d0*/  LDS R4, [UR8+0x34] ;  /* 0x00003408ff047984 */ /* 0x004ea20008000800 */
[----:B------:R-:W4:Y:S03]  /*06e0*/  LDC.64 R8, c[0x0][0x3a8] ;  /* 0x0000ea00ff087b82 */ /* 0x000f260000000a00 */
[----:B---3--:R-:W3:Y:S01]  /*06f0*/  LDS R3, [UR8+0x1c] ;  /* 0x00001c08ff037984 */ /* 0x008ee20008000800 */
[C---:B----4-:R-:W-:Y:S01]  /*0700*/  SHF.L.U64.HI R6, R8.reuse, 0x1, R9 ;  /* 0x0000000108067819 */ /* 0x050fe20000010209 */
[----:B------:R-:W-:-:S03]  /*0710*/  IMAD.SHL.U32 R5, R8, 0x2, RZ ;  /* 0x0000000208057824 */ /* 0x000fc600078e00ff */
[--C-:B------:R-:W-:Y:S02]  /*0720*/  SHF.R.U32.HI R8, RZ, 0x4, R6.reuse ;  /* 0x00000004ff087819 */ /* 0x100fe40000011606 */
[----:B------:R-:W-:-:S05]  /*0730*/  SHF.R.U64 R5, R5, 0x4, R6 ;  /* 0x0000000405057819 */ /* 0x000fca0000001206 */
[----:B------:R4:W-:Y:S01]  /*0740*/  STS [UR8+0xc], R5 ;  /* 0x00000c05ff007988 */ /* 0x0009e20008000808 */
[----:B--2---:R-:W-:Y:S02]  /*0750*/  LOP3.LUT R4, R4, 0x7, RZ, 0xb8, !PT ;  /* 0x0000000704047812 */ /* 0x004fe400078eb8ff */
[----:B---3--:R-:W-:-:S03]  /*0760*/  LOP3.LUT R3, R3, 0xf, R8, 0xb8, !PT ;  /* 0x0000000f03037812 */ /* 0x008fc600078eb808 */
[----:B------:R4:W-:Y:S04]  /*0770*/  STS [UR8+0x34], R4 ;  /* 0x00003404ff007988 */ /* 0x0009e80008000808 */
[----:B------:R4:W-:Y:S02]  /*0780*/  STS [UR8+0x1c], R3 ;  /* 0x00001c03ff007988 */ /* 0x0009e40008000808 */
.L_x_11:
[----:B------:R-:W-:Y:S05]  /*0790*/  BSYNC.RECONVERGENT B0 ;  /* 0x0000000000007941 */ /* 0x000fea0003800200 */
.L_x_10:
[----:B------:R-:W-:Y:S04]  /*07a0*/  BSSY.RECONVERGENT B1, `(.L_x_12) ;  /* 0x000001a000017945 */ /* 0x000fe80003800200 */
[----:B------:R-:W-:Y:S04]  /*07b0*/  BSSY.RELIABLE B0, `(.L_x_13) ;  /* 0x0000015000007945 */ /* 0x000fe80003800100 */
[----:B------:R-:W-:Y:S05]  /*07c0*/  @P3 BRA `(.L_x_14) ;  /* 0x0000000000203947 */ /* 0x000fea0003800000 */
[----:B--234-:R-:W2:Y:S02]  /*07d0*/  LDS R3, [UR8+0x34] ;  /* 0x00003408ff037984 */ /* 0x01cea40008000800 */
[----:B--2---:R-:W-:-:S05]  /*07e0*/  LOP3.LUT R3, R3, 0x38, RZ, 0xb8, !PT ;  /* 0x0000003803037812 */ /* 0x004fca00078eb8ff */
[----:B------:R2:W-:Y:S01]  /*07f0*/  STS [UR8+0x34], R3 ;  /* 0x00003403ff007988 */ /* 0x0005e20008000808 */
[----:B------:R-:W-:Y:S05]  /*0800*/  @P3 BRA `(.L_x_15) ;  /* 0x0000000000203947 */ /* 0x000fea0003800000 */
[----:B--2---:R-:W2:Y:S01]  /*0810*/  LDS R3, [UR8+0x8] ;  /* 0x00000808ff037984 */ /* 0x004ea20008000800 */
[----:B------:R-:W-:-:S05]  /*0820*/  IMAD.MOV.U32 R4, RZ, RZ, 0x780 ;  /* 0x00000780ff047424 */ /* 0x000fca00078e00ff */
[----:B--2---:R-:W-:-:S05]  /*0830*/  LOP3.LUT R3, R3, 0x300, R4, 0xd8, !PT ;  /* 0x0000030003037812 */ /* 0x004fca00078ed804 */
[----:B------:R5:W-:Y:S02]  /*0840*/  STS [UR8+0x8], R3 ;  /* 0x00000803ff007988 */ /* 0x000be40008000808 */
.L_x_14:
[----:B------:R-:W-:Y:S05]  /*0850*/  @P3 BRA `(.L_x_16) ;  /* 0x0000000000283947 */ /* 0x000fea0003800000 */
[----:B--2345:R-:W2:Y:S02]  /*0860*/  LDS R3, [UR8+0x8] ;  /* 0x00000808ff037984 */ /* 0x03cea40008000800 */
[----:B--2---:R-:W-:-:S05]  /*0870*/  LOP3.LUT R3, R3, 0x1800, RZ, 0xb8, !PT ;  /* 0x0000180003037812 */ /* 0x004fca00078eb8ff */
[----:B------:R3:W-:Y:S02]  /*0880*/  STS [UR8+0x8], R3 ;  /* 0x00000803ff007988 */ /* 0x0007e40008000808 */
.L_x_15:
[----:B------:R-:W-:Y:S05]  /*0890*/  @P3 BREAK.RELIABLE B0 ;  /* 0x0000000000003942 */ /* 0x000fea0003800100 */
[----:B------:R-:W-:Y:S05]  /*08a0*/  @P3 BRA `(.L_x_17) ;  /* 0x0000000000243947 */ /* 0x000fea0003800000 */
[----:B------:R-:W4:Y:S01]  /*08b0*/  LDS R4, [UR8+0x8] ;  /* 0x00000808ff047984 */ /* 0x000f220008000800 */
[----:B--23--:R-:W-:-:S05]  /*08c0*/  IMAD.MOV.U32 R3, RZ, RZ, 0x6000 ;  /* 0x00006000ff037424 */ /* 0x00cfca00078e00ff */
[----:B----4-:R-:W-:-:S04]  /*08d0*/  LOP3.LUT R3, R4, 0x6000, R3, 0xd8, !PT ;  /* 0x0000600004037812 */ /* 0x010fc800078ed803 */
[----:B------:R-:W-:-:S05]  /*08e0*/  LOP3.LUT R3, R3, 0x400000, RZ, 0xb8, !PT ;  /* 0x0040000003037812 */ /* 0x000fca00078eb8ff */
[----:B------:R2:W-:Y:S02]  /*08f0*/  STS [UR8+0x8], R3 ;  /* 0x00000803ff007988 */ /* 0x0005e40008000808 */
.L_x_16:
[----:B------:R-:W-:Y:S05]  /*0900*/  BSYNC.RELIABLE B0 ;  /* 0x0000000000007941 */ /* 0x000fea0003800100 */
.L_x_13:
[----:B--2345:R-:W2:Y:S02]  /*0910*/  @!P3 LDS R3, [UR8+0x8] ;  /* 0x00000808ff03b984 */ /* 0x03cea40008000800 */
[----:B--2---:R-:W-:-:S05]  /*0920*/  @!P3 LOP3.LUT R3, R3, 0x8000, RZ, 0xb8, !PT ;  /* 0x000080000303b812 */ /* 0x004fca00078eb8ff */
[----:B------:R4:W-:Y:S02]  /*0930*/  @!P3 STS [UR8+0x8], R3 ;  /* 0x00000803ff00b988 */ /* 0x0009e40008000808 */
.L_x_17:
[----:B------:R-:W-:Y:S05]  /*0940*/  BSYNC.RECONVERGENT B1 ;  /* 0x0000000000017941 */ /* 0x000fea0003800200 */
.L_x_12:
[----:B------:R-:W-:Y:S05]  /*0950*/  WARPSYNC.ALL ;  /* 0x0000000000007948 */ /* 0x000fea0003800000 */
[----:B------:R-:W-:Y:S01]  /*0960*/  NOP ;  /* 0x0000000000007918 */ /* 0x000fe20000000000 */
[----:B------:R-:W-:Y:S05]  /*0970*/  @P0 BRA `(.L_x_18) ;  /* 0x0000000000300947 */ /* 0x000fea0003800000 */
[----:B--234-:R-:W2:Y:S01]  /*0980*/  S2R R3, SR_LANEID ;  /* 0x0000000000037919 */ /* 0x01cea20000000000 */
[----:B------:R-:W-:Y:S05]  /*0990*/  WARPSYNC.ALL ;  /* 0x0000000000007948 */ /* 0x000fea0003800000 */
[----:B------:R-:W-:Y:S01]  /*09a0*/  NOP ;  /* 0x0000000000007918 */ /* 0x000fe20000000000 */
[----:B--2---:R-:W-:-:S05]  /*09b0*/  IMAD.SHL.U32 R3, R3, 0x4, RZ ;  /* 0x0000000403037824 */ /* 0x004fca00078e00ff */
[----:B------:R-:W2:Y:S01]  /*09c0*/  LDS R7, [R3+UR8] ;  /* 0x0000000803077984 */ /* 0x000ea20008000800 */
[----:B------:R-:W-:-:S05]  /*09d0*/  IADD3 R4, P1, PT, R3, UR24, RZ ;  /* 0x0000001803047c10 */ /* 0x000fca000ff3e0ff */
[----:B------:R-:W-:-:S05]  /*09e0*/  IMAD.X R5, RZ, RZ, UR25, P1 ;  /* 0x00000019ff057e24 */ /* 0x000fca00088e06ff */
[----:B--2---:R5:W2:Y:S01]  /*09f0*/  ATOMG.E.EXCH.STRONG.GPU PT, RZ, [R4], R7 ;  /* 0x0000000704ff73a8 */ /* 0x004aa200041ee100 */
[----:B------:R-:W-:-:S04]  /*0a00*/  DEPBAR {5,4,3,2,1,0} ;  /* 0x0000003f0000791a */ /* 0x000fc80000000000 */
[----:B------:R-:W3:Y:S02]  /*0a10*/  CCTL.E.C.LDCU.IV.DEEP [UR24] ;  /* 0x0000000018007540 */ /* 0x000ee40009c08000 */
[----:B---3--:R5:W-:Y:S01]  /*0a20*/  UTMACCTL.IV [UR24] ;  /* 0x00000000180079b9 */ /* 0x008be20008000000 */
[----:B------:R-:W-:Y:S01]  /*0a30*/  NOP ;  /* 0x0000000000007918 */ /* 0x000fe20000000000 */
.L_x_18:
[----:B------:R-:W-:Y:S05]  /*0a40*/  @P0 BRA `(.L_x_19) ;  /* 0x00000000000c0947 */ /* 0x000fea0003800000 */
[----:B------:R0:W-:Y:S01]  /*0a50*/  UTMACMDFLUSH ;  /* 0x00000000000079b7 */ /* 0x0001e20000000000 */
[----:B------:R-:W-:Y:S05]  /*0a60*/  @P0 BRA `(.L_x_19) ;  /* 0x0000000000040947 */ /* 0x000fea0003800000 */
[----:B------:R-:W-:-:S04]  /*0a70*/  DEPBAR.LE SB0, 0x0 ;  /* 0x000080000000791a */ /* 0x000fc80000000000 */
.L_x_19:
[----:B------:R-:W-:Y:S05]  /*0a80*/  WARPSYNC.ALL ;  /* 0x0000000000007948 */ /* 0x000fea0003800000 */
[----:B------:R-:W-:Y:S01]  /*0a90*/  NOP ;  /* 0x0000000000007918 */ /* 0x000fe20000000000 */
[----:B--2---:R-:W-:Y:S06]  /*0aa0*/  BAR.SYNC.DEFER_BLOCKING 0x0 ;  /* 0x0000000000007b1d */ /* 0x004fec0000010000 */
[----:B------:R-:W-:Y:S02]  /*0ab0*/  BSSY.RECONVERGENT B1, `(.L_x_20) ;  /* 0x000000b000017945 */ /* 0x000fe40003800200 */
[----:B------:R-:W-:Y:S06]  /*0ac0*/  BAR.SYNC.DEFER_BLOCKING 0x0 ;  /* 0x0000000000007b1d */ /* 0x000fec0000010000 */
[----:B------:R2:W-:Y:S01]  /*0ad0*/  @!P0 STS [R11], RZ ;  /* 0x000000ff0b008388 */ /* 0x0005e20000000800 */
[----:B------:R-:W-:Y:S01]  /*0ae0*/  NOP ;  /* 0x0000000000007918 */ /* 0x000fe20000000000 */
[----:B------:R-:W-:Y:S05]  /*0af0*/  @P3 BRA `(.L_x_21) ;  /* 0x0000000000183947 */ /* 0x000fea0003800000 */
[----:B---34-:R-:W3:Y:S01]  /*0b00*/  LDS R3, [UR8+0x8] ;  /* 0x00000808ff037984 */ /* 0x018ee20008000800 */
[----:B-----5:R-:W4:Y:S01]  /*0b10*/  LDC.64 R6, c[0x0][0x388] ;  /* 0x0000e200ff067b82 */ /* 0x020f220000000a00 */
[----:B------:R-:W-:Y:S02]  /*0b20*/  IMAD.MOV.U32 R4, RZ, RZ, 0x70 ;  /* 0x00000070ff047424 */ /* 0x000fe400078e00ff */
[----:B----4-:R4:W-:Y:S03]  /*0b30*/  STS.64 [UR8], R6 ;  /* 0x00000006ff007988 */ /* 0x0109e60008000a08 */
[----:B---3--:R-:W-:-:S05]  /*0b40*/  LOP3.LUT R3, R3, 0x10, R4, 0xd8, !PT ;  /* 0x0000001003037812 */ /* 0x008fca00078ed804 */
[----:B------:R4:W-:Y:S02]  /*0b50*/  STS [UR8+0x8], R3 ;  /* 0x00000803ff007988 */ /* 0x0009e40008000808 */
.L_x_21:
[----:B-----5:R-:W-:Y:S05]  /*0b60*/  BSYNC.RECONVERGENT B1 ;  /* 0x0000000000017941 */ /* 0x020fea0003800200 */
.L_x_20:
[----:B------:R-:W-:Y:S04]  /*0b70*/  BSSY.RECONVERGENT B2, `(.L_x_22) ;  /* 0x000000f000027945 */ /* 0x000fe80003800200 */
[----:B------:R-:W-:Y:S04]  /*0b80*/  BSSY.RELIABLE B1, `(.L_x_23) ;  /* 0x000000c000017945 */ /* 0x000fe80003800100 */
[----:B------:R-:W-:Y:S05]  /*0b90*/  @P3 BRA `(.L_x_24) ;  /* 0x0000000000283947 */ /* 0x000fea0003800000 */
[----:B---34-:R-:W3:Y:S01]  /*0ba0*/  LDS R3, [UR8+0x34] ;  /* 0x00003408ff037984 */ /* 0x018ee20008000800 */
[----:B------:R-:W-:Y:S01]  /*0bb0*/  IMAD.MOV.U32 R4, RZ, RZ, 0x3f000000 ;  /* 0x3f000000ff047424 */ /* 0x000fe200078e00ff */
[----:B------:R-:W-:Y:S05]  /*0bc0*/  @P3 BREAK.RELIABLE B1 ;  /* 0x0000000000013942 */ /* 0x000fea0003800100 */
[----:B---3--:R-:W-:-:S05]  /*0bd0*/  LOP3.LUT R3, R3, 0xff000000, R4, 0xb8, !PT ;  /* 0xff00000003037812 */ /* 0x008fca00078eb804 */
[----:B------:R3:W-:Y:S01]  /*0be0*/  STS [UR8+0x34], R3 ;  /* 0x00003403ff007988 */ /* 0x0007e20008000808 */
[----:B------:R-:W-:Y:S05]  /*0bf0*/  @P3 BRA `(.L_x_25) ;  /* 0x0000000000183947 */ /* 0x000fea0003800000 */
[----:B------:R-:W4:Y:S01]  /*0c00*/  LDS R4, [UR8+0x38] ;  /* 0x00003808ff047984 */ /* 0x000f220008000800 */
[----:B---3--:R-:W-:-:S05]  /*0c10*/  IMAD.MOV.U32 R3, RZ, RZ, 0x3f ;  /* 0x0000003fff037424 */ /* 0x008fca00078e00ff */
[----:B----4-:R-:W-:-:S05]  /*0c20*/  LOP3.LUT R3, R4, 0xff, R3, 0xb8, !PT ;  /* 0x000000ff04037812 */ /* 0x010fca00078eb803 */
[----:B------:R5:W-:Y:S02]  /*0c30*/  STS [UR8+0x38], R3 ;  /* 0x00003803ff007988 */ /* 0x000be40008000808 */
.L_x_24:
[----:B------:R-:W-:Y:S05]  /*0c40*/  BSYNC.RELIABLE B1 ;  /* 0x0000000000017941 */ /* 0x000fea0003800100 */
.L_x_23:
[----:B------:R2:W-:Y:S02]  /*0c50*/  @!P3 STS [UR8+0x20], R12 ;  /* 0x0000200cff00b988 */ /* 0x0005e40008000808 */
.L_x_25:
[----:B------:R-:W-:Y:S05]  /*0c60*/  BSYNC.RECONVERGENT B2 ;  /* 0x0000000000027941 */ /* 0x000fea0003800200 */
.L_x_22:
[----:B------:R-:W-:Y:S05]  /*0c70*/  WARPSYNC.ALL ;  /* 0x0000000000007948 */ /* 0x000fea0003800000 */
[----:B------:R-:W-:Y:S01]  /*0c80*/  NOP ;  /* 0x0000000000007918 */ /* 0x000fe20000000000 */
[----:B---345:R-:W3:Y:S01]  /*0c90*/  LDC R3, c[0x0][0x39c] ;  /* 0x0000e700ff037b82 */ /* 0x038ee20000000800 */
[----:B------:R-:W-:Y:S01]  /*0ca0*/  BSSY.RECONVERGENT B2, `(.L_x_26) ;  /* 0x0000010000027945 */ /* 0x000fe20003800200 */
[----:B---3--:R-:W-:-:S05]  /*0cb0*/  VIADD R3, R3, 0xffffffff ;  /* 0xffffffff03037836 */ /* 0x008fca0000000000 */
[----:B------:R3:W-:Y:S01]  /*0cc0*/  @!P3 STS [UR8+0x24], R3 ;  /* 0x00002403ff00b988 */ /* 0x0007e20008000808 */
[----:B------:R-:W-:Y:S05]  /*0cd0*/  @P3 BRA `(.L_x_27) ;  /* 0x0000000000303947 */ /* 0x000fea0003800000 */
[----:B------:R-:W4:Y:S01]  /*0ce0*/  LDS R5, [UR8+0x34] ;  /* 0x00003408ff057984 */ /* 0x000f220008000800 */
[----:B------:R-:W5:Y:S03]  /*0cf0*/  LDC.64 R6, c[0x0][0x3b0] ;  /* 0x0000ec00ff067b82 */ /* 0x000f660000000a00 */
[----:B------:R-:W2:Y:S01]  /*0d00*/  LDS R4, [UR8+0x1c] ;  /* 0x00001c08ff047984 */ /* 0x000ea20008000800 */
[C---:B-----5:R-:W-:Y:S01]  /*0d10*/  SHF.L.U64.HI R7, R6.reuse, 0x1, R7 ;  /* 0x0000000106077819 */ /* 0x060fe20000010207 */
[----:B------:R-:W-:-:S03]  /*0d20*/  IMAD.SHL.U32 R6, R6, 0x2, RZ ;  /* 0x0000000206067824 */ /* 0x000fc600078e00ff */
[--C-:B------:R-:W-:Y:S02]  /*0d30*/  SHF.R.U32.HI R9, RZ, 0x4, R7.reuse ;  /* 0x00000004ff097819 */ /* 0x100fe40000011607 */
[----:B------:R-:W-:-:S05]  /*0d40*/  SHF.R.U64 R6, R6, 0x4, R7 ;  /* 0x0000000406067819 */ /* 0x000fca0000001207 */
[----:B------:R5:W-:Y:S01]  /*0d50*/  STS [UR8+0xc], R6 ;  /* 0x00000c06ff007988 */ /* 0x000be20008000808 */
[----:B----4-:R-:W-:Y:S02]  /*0d60*/  LOP3.LUT R5, R5, 0x7, RZ, 0xb8, !PT ;  /* 0x0000000705057812 */ /* 0x010fe400078eb8ff */
[----:B--2---:R-:W-:-:S03]  /*0d70*/  LOP3.LUT R4, R4, 0xf, R9, 0xb8, !PT ;  /* 0x0000000f04047812 */ /* 0x004fc600078eb809 */
[----:B------:R5:W-:Y:S04]  /*0d80*/  STS [UR8+0x34], R5 ;  /* 0x00003405ff007988 */ /* 0x000be80008000808 */
[----:B------:R5:W-:Y:S02]  /*0d90*/  STS [UR8+0x1c], R4 ;  /* 0x00001c04ff007988 */ /* 0x000be40008000808 */
.L_x_27:
[----:B------:R-:W-:Y:S05]  /*0da0*/  BSYNC.RECONVERGENT B2 ;  /* 0x0000000000027941 */ /* 0x000fea0003800200 */
.L_x_26:
[----:B------:R-:W-:Y:S04]  /*0db0*/  BSSY.RECONVERGENT B3, `(.L_x_28) ;  /* 0x000001a000037945 */ /* 0x000fe80003800200 */
[----:B------:R-:W-:Y:S04]  /*0dc0*/  BSSY.RELIABLE B2, `(.L_x_29) ;  /* 0x0000015000027945 */ /* 0x000fe80003800100 */
[----:B------:R-:W-:Y:S05]  /*0dd0*/  @P3 BRA `(.L_x_30) ;  /* 0x0000000000203947 */ /* 0x000fea0003800000 */
[----:B-----5:R-:W4:Y:S02]  /*0de0*/  LDS R4, [UR8+0x34] ;  /* 0x00003408ff047984 */ /* 0x020f240008000800 */
[----:B----4-:R-:W-:-:S05]  /*0df0*/  LOP3.LUT R4, R4, 0x38, RZ, 0xb8, !PT ;  /* 0x0000003804047812 */ /* 0x010fca00078eb8ff */
[----:B------:R4:W-:Y:S01]  /*0e00*/  STS [UR8+0x34], R4 ;  /* 0x00003404ff007988 */ /* 0x0009e20008000808 */
[----:B------:R-:W-:Y:S05]  /*0e10*/  @P3 BRA `(.L_x_31) ;  /* 0x0000000000203947 */ /* 0x000fea0003800000 */
[----:B----4-:R-:W4:Y:S01]  /*0e20*/  LDS R4, [UR8+0x8] ;  /* 0x00000808ff047984 */ /* 0x010f220008000800 */
[----:B------:R-:W-:-:S05]  /*0e30*/  IMAD.MOV.U32 R5, RZ, RZ, 0x780 ;  /* 0x00000780ff057424 */ /* 0x000fca00078e00ff */
[----:B----4-:R-:W-:-:S05]  /*0e40*/  LOP3.LUT R4, R4, 0x300, R5, 0xd8, !PT ;  /* 0x0000030004047812 */ /* 0x010fca00078ed805 */
[----:B------:R4:W-:Y:S02]  /*0e50*/  STS [UR8+0x8], R4 ;  /* 0x00000804ff007988 */ /* 0x0009e40008000808 */
.L_x_30:
[----:B------:R-:W-:Y:S05]  /*0e60*/  @P3 BRA `(.L_x_32) ;  /* 0x0000000000283947 */ /* 0x000fea0003800000 */
[----:B----45:R-:W4:Y:S02]  /*0e70*/  LDS R4, [UR8+0x8] ;  /* 0x00000808ff047984 */ /* 0x030f240008000800 */
[----:B----4-:R-:W-:-:S05]  /*0e80*/  LOP3.LUT R4, R4, 0x1800, RZ, 0xb8, !PT ;  /* 0x0000180004047812 */ /* 0x010fca00078eb8ff */
[----:B------:R5:W-:Y:S02]  /*0e90*/  STS [UR8+0x8], R4 ;  /* 0x00000804ff007988 */ /* 0x000be40008000808 */
.L_x_31:
[----:B------:R-:W-:Y:S05]  /*0ea0*/  @P3 BREAK.RELIABLE B2 ;  /* 0x0000000000023942 */ /* 0x000fea0003800100 */
[----:B------:R-:W-:Y:S05]  /*0eb0*/  @P3 BRA `(.L_x_33) ;  /* 0x0000000000243947 */ /* 0x000fea0003800000 */
[----:B----45:R-:W4:Y:S01]  /*0ec0*/  LDS R4, [UR8+0x8] ;  /* 0x00000808ff047984 */ /* 0x030f220008000800 */
[----:B------:R-:W-:-:S05]  /*0ed0*/  IMAD.MOV.U32 R5, RZ, RZ, 0x6000 ;  /* 0x00006000ff057424 */ /* 0x000fca00078e00ff */
[----:B----4-:R-:W-:-:S04]  /*0ee0*/  LOP3.LUT R4, R4, 0x6000, R5, 0xd8, !PT ;  /* 0x0000600004047812 */ /* 0x010fc800078ed805 */
[----:B------:R-:W-:-:S05]  /*0ef0*/  LOP3.LUT R4, R4, 0x400000, RZ, 0xb8, !PT ;  /* 0x0040000004047812 */ /* 0x000fca00078eb8ff */
[----:B------:R4:W-:Y:S02]  /*0f00*/  STS [UR8+0x8], R4 ;  /* 0x00000804ff007988 */ /* 0x0009e40008000808 */
.L_x_32:
[----:B------:R-:W-:Y:S05]  /*0f10*/  BSYNC.RELIABLE B2 ;  /* 0x0000000000027941 */ /* 0x000fea0003800100 */
.L_x_29:
[----:B----45:R-:W4:Y:S02]  /*0f20*/  @!P3 LDS R4, [UR8+0x8] ;  /* 0x00000808ff04b984 */ /* 0x030f240008000800 */
[----:B----4-:R-:W-:-:S05]  /*0f30*/  @!P3 LOP3.LUT R4, R4, 0x8000, RZ, 0xb8, !PT ;  /* 0x000080000404b812 */ /* 0x010fca00078eb8ff */
[----:B------:R4:W-:Y:S02]  /*0f40*/  @!P3 STS [UR8+0x8], R4 ;  /* 0x00000804ff00b988 */ /* 0x0009e40008000808 */
.L_x_33:
[----:B------:R-:W-:Y:S05]  /*0f50*/  BSYNC.RECONVERGENT B3 ;  /* 0x0000000000037941 */ /* 0x000fea0003800200 */
.L_x_28:
[----:B------:R-:W-:Y:S05]  /*0f60*/  WARPSYNC.ALL ;  /* 0x0000000000007948 */ /* 0x000fea0003800000 */
[----:B------:R-:W-:Y:S01]  /*0f70*/  NOP ;  /* 0x0000000000007918 */ /* 0x000fe20000000000 */
[----:B------:R-:W-:-:S04]  /*0f80*/  UIADD3 UR5, UPT, UPT, UR4, 0x80, URZ ;  /* 0x0000008004057890 */ /* 0x000fc8000fffe0ff */
[----:B------:R-:W-:-:S04]  /*0f90*/  UIADD3 UR26, UP0, UPT, UR5, UR20, URZ ;  /* 0x00000014051a7290 */ /* 0x000fc8000ff1e0ff */
[----:B------:R-:W-:Y:S01]  /*0fa0*/  ULEA.HI.X.SX32 UR27, UR5, UR21, 0x1, UP0 ;  /* 0x00000015051b7291 */ /* 0x000fe200080f0eff */
[----:B------:R-:W-:Y:S11]  /*0fb0*/  @P0 BRA `(.L_x_34) ;  /* 0x0000000000300947 */ /* 0x000ff60003800000 */
[----:B----45:R-:W4:Y:S01]  /*0fc0*/  S2R R4, SR_LANEID ;  /* 0x0000000000047919 */ /* 0x030f220000000000 */
[----:B------:R-:W-:Y:S05]  /*0fd0*/  WARPSYNC.ALL ;  /* 0x0000000000007948 */ /* 0x000fea0003800000 */
[----:B------:R-:W-:Y:S01]  /*0fe0*/  NOP ;  /* 0x0000000000007918 */ /* 0x000fe20000000000 */
[----:B----4-:R-:W-:-:S05]  /*0ff0*/  IMAD.SHL.U32 R6, R4, 0x4, RZ ;  /* 0x0000000404067824 */ /* 0x010fca00078e00ff */
[----:B------:R-:W4:Y:S01]  /*1000*/  LDS R7, [R6+UR8] ;  /* 0x0000000806077984 */ /* 0x000f220008000800 */
[----:B------:R-:W-:-:S05]  /*1010*/  IADD3 R4, P1, PT, R6, UR26, RZ ;  /* 0x0000001a06047c10 */ /* 0x000fca000ff3e0ff */
[----:B------:R-:W-:-:S05]  /*1020*/  IMAD.X R5, RZ, RZ, UR27, P1 ;  /* 0x0000001bff057e24 */ /* 0x000fca00088e06ff */
[----:B----4-:R4:W5:Y:S01]  /*1030*/  ATOMG.E.EXCH.STRONG.GPU PT, RZ, [R4], R7 ;  /* 0x0000000704ff73a8 */ /* 0x01096200041ee100 */
[----:B------:R-:W-:-:S04]  /*1040*/  DEPBAR {5,4,3,2,1,0} ;  /* 0x0000003f0000791a */ /* 0x000fc80000000000 */
[----:B------:R-:W2:Y:S02]  /*1050*/  CCTL.E.C.LDCU.IV.DEEP [UR26] ;  /* 0x000000001a007540 */ /* 0x000ea40009c08000 */
[----:B--2---:R4:W-:Y:S01]  /*1060*/  UTMACCTL.IV [UR26] ;  /* 0x000000001a0079b9 */ /* 0x0049e20008000000 */
[----:B------:R-:W-:Y:S01]  /*1070*/  NOP ;  /* 0x0000000000007918 */ /* 0x000fe20000000000 */
.L_x_34:
[----:B------:R-:W-:Y:S05]  /*1080*/  @P0 BRA `(.L_x_35) ;  /* 0x00000000000c0947 */ /* 0x000fea0003800000 */
[----:B------:R0:W-:Y:S01]  /*1090*/  UTMACMDFLUSH ;  /* 0x00000000000079b7 */ /* 0x0001e20000000000 */
[----:B------:R-:W-:Y:S05]  /*10a0*/  @P0 BRA `(.L_x_35) ;  /* 0x0000000000040947 */ /* 0x000fea0003800000 */
[----:B------:R-:W-:-:S04]  /*10b0*/  DEPBAR.LE SB0, 0x0 ;  /* 0x000080000000791a */ /* 0x000fc80000000000 */
.L_x_35:
[----:B------:R-:W-:Y:S05]  /*10c0*/  WARPSYNC.ALL ;  /* 0x0000000000007948 */ /* 0x000fea0003800000 */
[----:B------:R-:W-:Y:S01]  /*10d0*/  NOP ;  /* 0x0000000000007918 */ /* 0x000fe20000000000 */
[----:B-----5:R-:W-:Y:S06]  /*10e0*/  BAR.SYNC.DEFER_BLOCKING 0x0 ;  /* 0x0000000000007b1d */ /* 0x020fec0000010000 */
[----:B------:R-:W-:Y:S02]  /*10f0*/  BSSY.RECONVERGENT B3, `(.L_x_36) ;  /* 0x000000b000037945 */ /* 0x000fe40003800200 */
[----:B------:R-:W-:Y:S06]  /*1100*/  BAR.SYNC.DEFER_BLOCKING 0x0 ;  /* 0x0000000000007b1d */ /* 0x000fec0000010000 */
[----:B------:R5:W-:Y:S01]  /*1110*/  @!P0 STS [R11], RZ ;  /* 0x000000ff0b008388 */ /* 0x000be20000000800 */
[----:B------:R-:W-:Y:S01]  /*1120*/  NOP ;  /* 0x0000000000007918 */ /* 0x000fe20000000000 */
[----:B------:R-:W-:Y:S05]  /*1130*/  @P3 BRA `(.L_x_37) ;  /* 0x0000000000183947 */ /* 0x000fea0003800000 */
[----:B----4-:R-:W4:Y:S01]  /*1140*/  LDS R4, [UR8+0x8] ;  /* 0x00000808ff047984 */ /* 0x010f220008000800 */
[----:B------:R-:W2:Y:S01]  /*1150*/  LDC.64 R6, c[0x0][0x390] ;  /* 0x0000e400ff067b82 */ /* 0x000ea20000000a00 */
[----:B------:R-:W-:Y:S02]  /*1160*/  IMAD.MOV.U32 R5, RZ, RZ, 0x70 ;  /* 0x00000070ff057424 */ /* 0x000fe400078e00ff */
[----:B--2---:R2:W-:Y:S03]  /*1170*/  STS.64 [UR8], R6 ;  /* 0x00000006ff007988 */ /* 0x0045e60008000a08 */
[----:B----4-:R-:W-:-:S05]  /*1180*/  LOP3.LUT R4, R4, 0x10, R5, 0xd8, !PT ;  /* 0x0000001004047812 */ /* 0x010fca00078ed805 */
[----:B------:R2:W-:Y:S02]  /*1190*/  STS [UR8+0x8], R4 ;  /* 0x00000804ff007988 */ /* 0x0005e40008000808 */
.L_x_37:
[----:B----4-:R-:W-:Y:S05]  /*11a0*/  BSYNC.RECONVERGENT B3 ;  /* 0x0000000000037941 */ /* 0x010fea0003800200 */
.L_x_36:
[----:B------:R-:W-:Y:S04]  /*11b0*/  BSSY.RECONVERGENT B4, `(.L_x_38) ;  /* 0x0000011000047945 */ /* 0x000fe80003800200 */
[----:B------:R-:W-:Y:S04]  /*11c0*/  BSSY.RELIABLE B3, `(.L_x_39) ;  /* 0x000000e000037945 */ /* 0x000fe80003800100 */
[----:B------:R-:W-:Y:S05]  /*11d0*/  @P3 BRA `(.L_x_40) ;  /* 0x0000000000243947 */ /* 0x000fea0003800000 */
[----:B--2---:R-:W2:Y:S01]  /*11e0*/  LDS R4, [UR8+0x34] ;  /* 0x00003408ff047984 */ /* 0x004ea20008000800 */
[----:B------:R-:W-:-:S05]  /*11f0*/  IMAD.MOV.U32 R5, RZ, RZ, 0x3f000000 ;  /* 0x3f000000ff057424 */ /* 0x000fca00078e00ff */
[----:B--2---:R-:W-:-:S05]  /*1200*/  LOP3.LUT R4, R4, 0xff000000, R5, 0xb8, !PT ;  /* 0xff00000004047812 */ /* 0x004fca00078eb805 */
[----:B------:R2:W-:Y:S01]  /*1210*/  STS [UR8+0x34], R4 ;  /* 0x00003404ff007988 */ /* 0x0005e20008000808 */
[----:B------:R-:W-:Y:S05]  /*1220*/  @P3 BRA `(.L_x_41) ;  /* 0x00000000001c3947 */ /* 0x000fea0003800000 */
[----:B--2---:R-:W2:Y:S01]  /*1230*/  LDS R4, [UR8+0x38] ;  /* 0x00003808ff047984 */ /* 0x004ea20008000800 */
[----:B------:R-:W-:-:S05]  /*1240*/  IMAD.MOV.U32 R5, RZ, RZ, 0x7f ;  /* 0x0000007fff057424 */ /* 0x000fca00078e00ff */
[----:B--2---:R-:W-:-:S05]  /*1250*/  LOP3.LUT R4, R4, 0xff, R5, 0xb8, !PT ;  /* 0x000000ff04047812 */ /* 0x004fca00078eb805 */
[----:B------:R4:W-:Y:S02]  /*1260*/  STS [UR8+0x38], R4 ;  /* 0x00003804ff007988 */ /* 0x0009e40008000808 */
.L_x_40:
[----:B------:R-:W-:Y:S05]  /*1270*/  @P3 BREAK.RELIABLE B3 ;  /* 0x0000000000033942 */ /* 0x000fea0003800100 */
[----:B------:R-:W-:Y:S05]  /*1280*/  @P3 BRA `(.L_x_42) ;  /* 0x00000000000c3947 */ /* 0x000fea0003800000 */
[----:B------:R2:W-:Y:S02]  /*1290*/  STS [UR8+0x20], R3 ;  /* 0x00002003ff007988 */ /* 0x0005e40008000808 */
.L_x_41:
[----:B------:R-:W-:Y:S05]  /*12a0*/  BSYNC.RELIABLE B3 ;  /* 0x0000000000037941 */ /* 0x000fea0003800100 */
.L_x_39:
[----:B------:R2:W-:Y:S02]  /*12b0*/  @!P3 STS [UR8+0x24], R2 ;  /* 0x00002402ff00b988 */ /* 0x0005e40008000808 */
.L_x_42:
[----:B------:R-:W-:Y:S05]  /*12c0*/  BSYNC.RECONVERGENT B4 ;  /* 0x0000000000047941 */ /* 0x000fea0003800200 */
.L_x_38:
[----:B------:R-:W-:Y:S05]  /*12d0*/  WARPSYNC.ALL ;  /* 0x0000000000007948 */ /* 0x000fea0003800000 */
[----:B------:R-:W-:Y:S01]  /*12e0*/  NOP ;  /* 0x0000000000007918 */ /* 0x000fe20000000000 */
[----:B------:R-:W-:Y:S04]  /*12f0*/  BSSY.RECONVERGENT B4, `(.L_x_43) ;  /* 0x000000e000047945 */ /* 0x000fe80003800200 */
[----:B------:R-:W-:Y:S05]  /*1300*/  @P3 BRA `(.L_x_44) ;  /* 0x0000000000303947 */ /* 0x000fea0003800000 */
[----:B--23--:R-:W2:Y:S01]  /*1310*/  LDS R3, [UR8+0x34] ;  /* 0x00003408ff037984 */ /* 0x00cea20008000800 */
[----:B----4-:R-:W3:Y:S03]  /*1320*/  LDC.64 R4, c[0x0][0x3b8] ;  /* 0x0000ee00ff047b82 */ /* 0x010ee60000000a00 */
[----:B------:R-:W4:Y:S01]  /*1330*/  LDS R2, [UR8+0x1c] ;  /* 0x00001c08ff027984 */ /* 0x000f220008000800 */
[C---:B---3--:R-:W-:Y:S01]  /*1340*/  SHF.L.U64.HI R5, R4.reuse, 0x1, R5 ;  /* 0x0000000104057819 */ /* 0x048fe20000010205 */
[----:B------:R-:W-:-:S03]  /*1350*/  IMAD.SHL.U32 R4, R4, 0x2, RZ ;  /* 0x0000000204047824 */ /* 0x000fc600078e00ff */
[--C-:B------:R-:W-:Y:S02]  /*1360*/  SHF.R.U32.HI R7, RZ, 0x4, R5.reuse ;  /* 0x00000004ff077819 */ /* 0x100fe40000011605 */
[----:B------:R-:W-:-:S05]  /*1370*/  SHF.R.U64 R4, R4, 0x4, R5 ;  /* 0x0000000404047819 */ /* 0x000fca0000001205 */
[----:B------:R3:W-:Y:S01]  /*1380*/  STS [UR8+0xc], R4 ;  /* 0x00000c04ff007988 */ /* 0x0007e20008000808 */
[----:B--2---:R-:W-:Y:S02]  /*1390*/  LOP3.LUT R3, R3, 0x7, RZ, 0xb8, !PT ;  /* 0x0000000703037812 */ /* 0x004fe400078eb8ff */
[----:B----4-:R-:W-:-:S03]  /*13a0*/  LOP3.LUT R2, R2, 0xf, R7, 0xb8, !PT ;  /* 0x0000000f02027812 */ /* 0x010fc600078eb807 */
[----:B------:R3:W-:Y:S04]  /*13b0*/  STS [UR8+0x34], R3 ;  /* 0x00003403ff007988 */ /* 0x0007e80008000808 */
[----:B------:R3:W-:Y:S02]  /*13c0*/  STS [UR8+0x1c], R2 ;  /* 0x00001c02ff007988 */ /* 0x0007e40008000808 */
.L_x_44:
[----:B------:R-:W-:Y:S05]  /*13d0*/  BSYNC.RECONVERGENT B4 ;  /* 0x0000000000047941 */ /* 0x000fea0003800200 */
.L_x_43:
[----:B------:R-:W-:Y:S04]  /*13e0*/  BSSY.RECONVERGENT B5, `(.L_x_45) ;  /* 0x000001a000057945 */ /* 0x000fe80003800200 */
[----:B------:R-:W-:Y:S04]  /*13f0*/  BSSY.RELIABLE B4, `(.L_x_46) ;  /* 0x0000015000047945 */ /* 0x000fe80003800100 */
[----:B------:R-:W-:Y:S05]  /*1400*/  @P3 BRA `(.L_x_47) ;  /* 0x0000000000203947 */ /* 0x000fea0003800000 */
[----:B--23--:R-:W2:Y:S02]  /*1410*/  LDS R2, [UR8+0x34] ;  /* 0x00003408ff027984 */ /* 0x00cea40008000800 */
[----:B--2---:R-:W-:-:S05]  /*1420*/  LOP3.LUT R2, R2, 0x38, RZ, 0xb8, !PT ;  /* 0x0000003802027812 */ /* 0x004fca00078eb8ff */
[----:B------:R2:W-:Y:S01]  /*1430*/  STS [UR8+0x34], R2 ;  /* 0x00003402ff007988 */ /* 0x0005e20008000808 */
[----:B------:R-:W-:Y:S05]  /*1440*/  @P3 BRA `(.L_x_48) ;  /* 0x0000000000203947 */ /* 0x000fea0003800000 */
[----:B--2---:R-:W2:Y:S01]  /*1450*/  LDS R2, [UR8+0x8] ;  /* 0x00000808ff027984 */ /* 0x004ea20008000800 */
[----:B------:R-:W-:-:S05]  /*1460*/  IMAD.MOV.U32 R3, RZ, RZ, 0x780 ;  /* 0x00000780ff037424 */ /* 0x000fca00078e00ff */
[----:B--2---:R-:W-:-:S05]  /*1470*/  LOP3.LUT R2, R2, 0x300, R3, 0xd8, !PT ;  /* 0x0000030002027812 */ /* 0x004fca00078ed803 */
[----:B------:R2:W-:Y:S02]  /*1480*/  STS [UR8+0x8], R2 ;  /* 0x00000802ff007988 */ /* 0x0005e40008000808 */
.L_x_47:
[----:B------:R-:W-:Y:S05]  /*1490*/  @P3 BRA `(.L_x_49) ;  /* 0x0000000000283947 */ /* 0x000fea0003800000 */
[----:B--23--:R-:W2:Y:S02]  /*14a0*/  LDS R2, [UR8+0x8] ;  /* 0x00000808ff027984 */ /* 0x00cea40008000800 */
[----:B--2---:R-:W-:-:S05]  /*14b0*/  LOP3.LUT R2, R2, 0x1800, RZ, 0xb8, !PT ;  /* 0x0000180002027812 */ /* 0x004fca00078eb8ff */
[----:B------:R3:W-:Y:S02]  /*14c0*/  STS [UR8+0x8], R2 ;  /* 0x00000802ff007988 */ /* 0x0007e40008000808 */
.L_x_48:
[----:B------:R-:W-:Y:S05]  /*14d0*/  @P3 BREAK.RELIABLE B4 ;  /* 0x0000000000043942 */ /* 0x000fea0003800100 */
[----:B------:R-:W-:Y:S05]  /*14e0*/  @P3 BRA `(.L_x_50) ;  /* 0x0000000000243947 */ /* 0x000fea0003800000 */
[----:B--23--:R-:W2:Y:S01]  /*14f0*/  LDS R2, [UR8+0x8] ;  /* 0x00000808ff027984 */ /* 0x00cea20008000800 */
[----:B------:R-:W-:-:S05]  /*1500*/  IMAD.MOV.U32 R3, RZ, RZ, 0x6000 ;  /* 0x00006000ff037424 */ /* 0x000fca00078e00ff */
[----:B--2---:R-:W-:-:S04]  /*1510*/  LOP3.LUT R2, R2, 0x6000, R3, 0xd8, !PT ;  /* 0x0000600002027812 */ /* 0x004fc800078ed803 */
[----:B------:R-:W-:-:S05]  /*1520*/  LOP3.LUT R2, R2, 0x400000, RZ, 0xb8, !PT ;  /* 0x0040000002027812 */ /* 0x000fca00078eb8ff */
[----:B------:R2:W-:Y:S02]  /*1530*/  STS [UR8+0x8], R2 ;  /* 0x00000802ff007988 */ /* 0x0005e40008000808 */
.L_x_49:
[----:B------:R-:W-:Y:S05]  /*1540*/  BSYNC.RELIABLE B4 ;  /* 0x0000000000047941 */ /* 0x000fea0003800100 */
.L_x_46:
[----:B--23--:R-:W2:Y:S02]  /*1550*/  @!P3 LDS R2, [UR8+0x8] ;  /* 0x00000808ff02b984 */ /* 0x00cea40008000800 */
[----:B--2---:R-:W-:-:S05]  /*1560*/  @!P3 LOP3.LUT R2, R2, 0x8000, RZ, 0xb8, !PT ;  /* 0x000080000202b812 */ /* 0x004fca00078eb8ff */
[----:B------:R2:W-:Y:S02]  /*1570*/  @!P3 STS [UR8+0x8], R2 ;  /* 0x00000802ff00b988 */ /* 0x0005e40008000808 */
.L_x_50:
[----:B------:R-:W-:Y:S05]  /*1580*/  BSYNC.RECONVERGENT B5 ;  /* 0x0000000000057941 */ /* 0x000fea0003800200 */
.L_x_45:
[----:B------:R-:W-:Y:S05]  /*1590*/  WARPSYNC.ALL ;  /* 0x0000000000007948 */ /* 0x000fea0003800000 */
[----:B------:R-:W-:Y:S01]  /*15a0*/  NOP ;  /* 0x0000000000007918 */ /* 0x000fe20000000000 */
[----:B------:R-:W-:-:S04]  /*15b0*/  UIADD3 UR4, UPT, UPT, UR4, 0x100, URZ ;  /* 0x0000010004047890 */ /* 0x000fc8000fffe0ff */
[----:B------:R-:W-:-:S04]  /*15c0*/  UIADD3 UR20, UP0, UPT, UR4, UR20, URZ ;  /* 0x0000001404147290 */ /* 0x000fc8000ff1e0ff */
[----:B------:R-:W-:Y:S01]  /*15d0*/  ULEA.HI.X.SX32 UR21, UR4, UR21, 0x1, UP0 ;  /* 0x0000001504157291 */ /* 0x000fe200080f0eff */
[----:B------:R-:W-:Y:S11]  /*15e0*/  @P0 BRA `(.L_x_51) ;  /* 0x0000000000300947 */ /* 0x000ff60003800000 */
[----:B--23--:R-:W2:Y:S01]  /*15f0*/  S2R R2, SR_LANEID ;  /* 0x0000000000027919 */ /* 0x00cea20000000000 */
[----:B------:R-:W-:Y:S05]  /*1600*/  WARPSYNC.ALL ;  /* 0x0000000000007948 */ /* 0x000fea0003800000 */
[----:B------:R-:W-:Y:S01]  /*1610*/  NOP ;  /* 0x0000000000007918 */ /* 0x000fe20000000000 */
[----:B--2-4-:R-:W-:-:S05]  /*1620*/  IMAD.SHL.U32 R4, R2, 0x4, RZ ;  /* 0x0000000402047824 */ /* 0x014fca00078e00ff */
[----:B------:R-:W2:Y:S01]  /*1630*/  LDS R5, [R4+UR8] ;  /* 0x0000000804057984 */ /* 0x000ea20008000800 */
[----:B------:R-:W-:-:S05]  /*1640*/  IADD3 R2, P1, PT, R4, UR20, RZ ;  /* 0x0000001404027c10 */ /* 0x000fca000ff3e0ff */
[----:B------:R-:W-:-:S05]  /*1650*/  IMAD.X R3, RZ, RZ, UR21, P1 ;  /* 0x00000015ff037e24 */ /* 0x000fca00088e06ff */
[----:B--2---:R2:W3:Y:S01]  /*1660*/  ATOMG.E.EXCH.STRONG.GPU PT, RZ, [R2], R5 ;  /* 0x0000000502ff73a8 */ /* 0x0044e200041ee100 */
[----:B------:R-:W-:-:S04]  /*1670*/  DEPBAR {5,4,3,2,1,0} ;  /* 0x0000003f0000791a */ /* 0x000fc80000000000 */
[----:B------:R-:W4:Y:S02]  /*1680*/  CCTL.E.C.LDCU.IV.DEEP [UR20] ;  /* 0x0000000014007540 */ /* 0x000f240009c08000 */
[----:B----4-:R2:W-:Y:S01]  /*1690*/  UTMACCTL.IV [UR20] ;  /* 0x00000000140079b9 */ /* 0x0105e20008000000 */
[----:B------:R-:W-:Y:S01]  /*16a0*/  NOP ;  /* 0x0000000000007918 */ /* 0x000fe20000000000 */
.L_x_51:
[----:B------:R-:W-:Y:S05]  /*16b0*/  @P0 BRA `(.L_x_52) ;  /* 0x00000000000c0947 */ /* 0x000fea0003800000 */
[----:B------:R0:W-:Y:S01]  /*16c0*/  UTMACMDFLUSH ;  /* 0x00000000000079b7 */ /* 0x0001e20000000000 */
[----:B------:R-:W-:Y:S05]  /*16d0*/  @P0 BRA `(.L_x_52) ;  /* 0x0000000000040947 */ /* 0x000fea0003800000 */
[----:B------:R-:W-:-:S04]  /*16e0*/  DEPBAR.LE SB0, 0x0 ;  /* 0x000080000000791a */ /* 0x000fc80000000000 */
.L_x_52:
[----:B------:R-:W-:Y:S05]  /*16f0*/  WARPSYNC.ALL ;  /* 0x0000000000007948 */ /* 0x000fea0003800000 */
[----:B------:R-:W-:Y:S01]  /*1700*/  NOP ;  /* 0x0000000000007918 */ /* 0x000fe20000000000 */
[----:B---3--:R-:W-:Y:S01]  /*1710*/  BAR.SYNC.DEFER_BLOCKING 0x0 ;  /* 0x0000000000007b1d */ /* 0x008fe20000010000 */
[----:B--2---:R-:W-:Y:S01]  /*1720*/  SHF.R.U32.HI R2, RZ, 0x5, R0 ;  /* 0x00000005ff027819 */ /* 0x004fe20000011600 */
[----:B------:R-:W-:Y:S01]  /*1730*/  UIADD3 UR12, UPT, UPT, UR8, 0xc010, URZ ;  /* 0x0000c010080c7890 */ /* 0x000fe2000fffe0ff */
[----:B------:R-:W-:Y:S01]  /*1740*/  ISETP.GE.AND P0, PT, R10, 0x1, PT ;  /* 0x000000010a00780c */ /* 0x000fe20003f06270 */
[----:B------:R-:W-:Y:S01]  /*1750*/  USHF.L.U32 UR15, UR7, 0x7, URZ ;  /* 0x00000007070f7899 */ /* 0x000fe200080006ff */
[----:B------:R-:W-:Y:S01]  /*1760*/  R2UR UR22, R2 ;  /* 0x00000000021672ca */ /* 0x000fe200000e0000 */
[----:B------:R-:W-:Y:S01]  /*1770*/  VOTEU.ALL UP0, P3 ;  /* 0x0000000000ff7886 */ /* 0x000fe20001800000 */
[----:B------:R-:W-:Y:S01]  /*1780*/  UMOV UR4, 0x1 ;  /* 0x0000000100047882 */ /* 0x000fe20000000000 */
[----:B------:R-:W-:Y:S01]  /*1790*/  VOTEU.ALL UP1, P3 ;  /* 0x0000000000ff7886 */ /* 0x000fe20001820000 */
[----:B------:R-:W-:Y:S01]  /*17a0*/  USHF.L.U32 UR19, UR9, 0x6, URZ ;  /* 0x0000000609137899 */ /* 0x000fe200080006ff */
[----:B------:R-:W-:Y:S01]  /*17b0*/  BSSY.RECONVERGENT B5, `(.L_x_53) ;  /* 0x0000018000057945 */ /* 0x000fe20003800200 */
[----:B------:R-:W-:-:S04]  /*17c0*/  @!UP0 UIADD3 UR10, UPT, UPT, -UR4, 0x100000, URZ ;  /* 0x00100000040a8890 */ /* 0x000fc8000fffe1ff */
[----:B------:R-:W-:Y:S02]  /*17d0*/  @!UP0 USHF.L.U32 UR11, UR10, 0xb, URZ ;  /* 0x0000000b0a0b8899 */ /* 0x000fe400080006ff */
[----:B------:R-:W-:Y:S02]  /*17e0*/  @!UP0 USHF.L.U32 UR10, UR10, 0x1, URZ ;  /* 0x000000010a0a8899 */ /* 0x000fe400080006ff */
[----:B------:R-:W-:-:S04]  /*17f0*/  @!UP0 UIADD3 UR4, UPT, UPT, -UR4, 0x100000, URZ ;  /* 0x0010000004048890 */ /* 0x000fc8000fffe1ff */
[----:B------:R-:W-:Y:S02]  /*1800*/  @!UP0 USHF.L.U32 UR5, UR4, 0xb, URZ ;  /* 0x0000000b04058899 */ /* 0x000fe400080006ff */
[----:B------:R-:W-:Y:S01]  /*1810*/  @!UP0 USHF.L.U32 UR4, UR4, 0x1, URZ ;  /* 0x0000000104048899 */ /* 0x000fe200080006ff */
[----:B------:R-:W-:Y:S01]  /*1820*/  VOTEU.ALL UP0, P3 ;  /* 0x0000000000ff7886 */ /* 0x000fe20001800000 */
[----:B------:R-:W2:Y:S04]  /*1830*/  FENCE.VIEW.ASYNC.S ;  /* 0x00000000000073c6 */ /* 0x000ea80000000000 */
[----:B--2---:R2:W3:Y:S06]  /*1840*/  @!UP0 SYNCS.EXCH.64 URZ, [UR8+0xc000], UR10 ;  /* 0x00c0000a08ff85b2 */ /* 0x0044ec0008000100 */
[----:B------:R2:W3:Y:S02]  /*1850*/  @!UP1 SYNCS.EXCH.64 URZ, [UR8+0xc010], UR4 ;  /* 0x00c0100408ff95b2 */ /* 0x0004e40008000100 */
[----:B---3--:R-:W-:Y:S06]  /*1860*/  BAR.SYNC.DEFER_BLOCKING 0x0 ;  /* 0x0000000000007b1d */ /* 0x008fec0000010000 */
[----:B------:R-:W-:Y:S05]  /*1870*/  @P3 BRA `(.L_x_54) ;  /* 0x00000000002c3947 */ /* 0x000fea0003800000 */
[----:B--2---:R-:W-:Y:S02]  /*1880*/  UMOV UR4, 0x1 ;  /* 0x0000000100047882 */ /* 0x004fe40000000000 */
[----:B------:R-:W-:-:S04]  /*1890*/  UIADD3 UR10, UPT, UPT, -UR4, 0x100000, URZ ;  /* 0x00100000040a7890 */ /* 0x000fc8000fffe1ff */
[----:B------:R-:W-:Y:S02]  /*18a0*/  USHF.L.U32 UR11, UR10, 0xb, URZ ;  /* 0x0000000b0a0b7899 */ /* 0x000fe400080006ff */
[----:B------:R-:W-:Y:S02]  /*18b0*/  USHF.L.U32 UR10, UR10, 0x1, URZ ;  /* 0x000000010a0a7899 */ /* 0x000fe400080006ff */
[----:B------:R-:W-:-:S04]  /*18c0*/  UIADD3 UR4, UPT, UPT, -UR4, 0x100000, URZ ;  /* 0x0010000004047890 */ /* 0x000fc8000fffe1ff */
[----:B------:R-:W-:Y:S02]  /*18d0*/  USHF.L.U32 UR5, UR4, 0xb, URZ ;  /* 0x0000000b04057899 */ /* 0x000fe400080006ff */
[----:B------:R-:W-:Y:S01]  /*18e0*/  USHF.L.U32 UR4, UR4, 0x1, URZ ;  /* 0x0000000104047899 */ /* 0x000fe200080006ff */
[----:B------:R-:W2:Y:S03]  /*18f0*/  FENCE.VIEW.ASYNC.S ;  /* 0x00000000000073c6 */ /* 0x000ea60000000000 */
[----:B--2---:R3:W2:Y:S08]  /*1900*/  SYNCS.EXCH.64 URZ, [UR8+0xc008], UR10 ;  /* 0x00c0080a08ff75b2 */ /* 0x0046b00008000100 */
[----:B------:R3:W4:Y:S02]  /*1910*/  SYNCS.EXCH.64 URZ, [UR8+0xc018], UR4 ;  /* 0x00c0180408ff75b2 */ /* 0x0007240008000100 */
[----:B---3--:R-:W-:Y:S01]  /*1920*/  NOP ;  /* 0x0000000000007918 */ /* 0x008fe20000000000 */
.L_x_54:
[----:B--2---:R-:W-:Y:S05]  /*1930*/  BSYNC.RECONVERGENT B5 ;  /* 0x0000000000057941 */ /* 0x004fea0003800200 */
.L_x_53:
[----:B------:R-:W-:Y:S05]  /*1940*/  @!P0 BRA `(.L_x_55) ;  /* 0x0000000800748947 */ /* 0x000fea0003800000 */
[----:B----4-:R-:W-:Y:S01]  /*1950*/  BAR.SYNC.DEFER_BLOCKING 0x0 ;  /* 0x0000000000007b1d */ /* 0x010fe20000010000 */
[----:B------:R-:W-:Y:S01]  /*1960*/  @!P3 IMAD.MOV.U32 R2, RZ, RZ, 0x6000 ;  /* 0x00006000ff02b424 */ /* 0x000fe200078e00ff */
[----:B------:R-:W-:Y:S02]  /*1970*/  ELECT P1, URZ, PT ;  /* 0x0000000000ff782f */ /* 0x000fe40003820000 */
[----:B------:R-:W-:Y:S02]  /*1980*/  ELECT P0, URZ, PT ;  /* 0x0000000000ff782f */ /* 0x000fe40003800000 */
[C---:B------:R-:W-:Y:S01]  /*1990*/  ISETP.LT.U32.AND P1, PT, R68.reuse, 0x20, P1 ;  /* 0x000000204400780c */ /* 0x040fe20000f21070 */
[----:B------:R-:W-:Y:S01]  /*19a0*/  UMOV UR11, UR15 ;  /* 0x0000000f000b7c82 */ /* 0x000fe20008000000 */
[----:B------:R-:W-:Y:S01]  /*19b0*/  ISETP.LT.U32.AND P0, PT, R68, 0x20, P0 ;  /* 0x000000204400780c */ /* 0x000fe20000701070 */
[----:B------:R-:W-:-:S10]  /*19c0*/  UIADD3 UR16, UPT, UPT, UR8, 0x8000, URZ ;  /* 0x0000800008107890 */ /* 0x000fd4000fffe0ff */
[----:B------:R-:W-:Y:S01]  /*19d0*/  VOTEU.ANY UP0, P1 ;  /* 0x0000000000ff7886 */ /* 0x000fe20000800100 */
[----:B------:R-:W-:Y:S01]  /*19e0*/  VOTEU.ANY UP2, P1 ;  /* 0x0000000000ff7886 */ /* 0x000fe20000840100 */
[----:B------:R-:W-:Y:S01]  /*19f0*/  VOTEU.ANY UP1, P0 ;  /* 0x0000000000ff7886 */ /* 0x000fe20000020100 */
[----:B------:R-:W-:Y:S01]  /*1a00*/  VOTEU.ANY UP3, P0 ;  /* 0x0000000000ff7886 */ /* 0x000fe20000060100 */
[----:B------:R2:W-:Y:S01]  /*1a10*/  @!P3 SYNCS.ARRIVE.TRANS64 RZ, [UR8+0xc000], R2 ;  /* 0x00c00002ffffb9a7 */ /* 0x0005e20008000008 */
[----:B------:R3:W-:Y:S06]  /*1a20*/  MEMBAR.ALL.CTA ;  /* 0x0000000000007992 */ /* 0x0007ec0000008000 */
[----:B---3--:R-:W3:Y:S01]  /*1a30*/  FENCE.VIEW.ASYNC.S ;  /* 0x00000000000073c6 */ /* 0x008ee20000000000 */
[----:B------:R-:W-:Y:S01]  /*1a40*/  @UP0 UIADD3 UR9, UPT, UPT, UR8, 0xc000, URZ ;  /* 0x0000c00008090890 */ /* 0x000fe2000fffe0ff */
[----:B------:R-:W-:Y:S01]  /*1a50*/  @UP0 UMOV UR10, URZ ;  /* 0x000000ff000a0c82 */ /* 0x000fe20008000000 */
[----:B------:R-:W-:Y:S01]  /*1a60*/  @UP1 UIADD3 UR17, UPT, UPT, UR8, 0xc000, URZ ;  /* 0x0000c00008111890 */ /* 0x000fe2000fffe0ff */
[----:B------:R-:W-:Y:S01]  /*1a70*/  @UP1 UMOV UR18, URZ ;  /* 0x000000ff00121c82 */ /* 0x000fe20008000000 */
[----:B------:R-:W-:Y:S01]  /*1a80*/  UISETP.NE.U32.AND UP0, UPT, UR22, URZ, UPT ;  /* 0x000000ff1600728c */ /* 0x000fe2000bf05070 */
[----:B---3--:R-:W-:Y:S06]  /*1a90*/  BAR.SYNC.DEFER_BLOCKING 0x0 ;  /* 0x0000000000007b1d */ /* 0x008fec0000010000 */
[----:B------:R2:W-:Y:S02]  /*1aa0*/  @UP2 UTMALDG.2D [UR8], [UR24] ;  /* 0x00000008180025b4 */ /* 0x0005e40008008000 */
[----:B------:R-:W-:Y:S06]  /*1ab0*/  BAR.SYNC.DEFER_BLOCKING 0x0 ;  /* 0x0000000000007b1d */ /* 0x000fec0000010000 */
[----:B------:R2:W-:Y:S02]  /*1ac0*/  @UP3 UTMALDG.2D [UR16], [UR26] ;  /* 0x000000101a0035b4 */ /* 0x0005e40008008000 */
[----:B------:R-:W-:Y:S06]  /*1ad0*/  BAR.SYNC.DEFER_BLOCKING 0x0 ;  /* 0x0000000000007b1d */ /* 0x000fec0000010000 */
[----:B------:R-:W3:Y:S02]  /*1ae0*/  SYNCS.PHASECHK.TRANS64.TRYWAIT P0, [UR8+0xc000], RZ ;  /* 0x00c000ffff0075a7 */ /* 0x000ee40008001108 */
[----:B--23--:R-:W-:Y:S05]  /*1af0*/  @!P0 BRA `(.L_x_56) ;  /* 0x0000000c00fc8947 */ /* 0x00cfea0003800000 */
.L_x_70:
[----:B------:R-:W-:Y:S05]  /*1b00*/  BRA.U UP0, `(.L_x_57) ;  /* 0x0000000100747547 */ /* 0x000fea000b800000 */
[----:B------:R-:W-:Y:S02]  /*1b10*/  USHF.R.U32.HI UR6, URZ, 0x4, UR8 ;  /* 0x00000004ff067899 */ /* 0x000fe40008011608 */
[----:B------:R-:W-:Y:S02]  /*1b20*/  USHF.R.U32.HI UR10, URZ, 0x4, UR16 ;  /* 0x00000004ff0a7899 */ /* 0x000fe40008011610 */
[----:B------:R-:W-:Y:S02]  /*1b30*/  USGXT.U32 UR6, UR6, 0xe ;  /* 0x0000000e0606789a */ /* 0x000fe40008000000 */
[----:B------:R-:W-:Y:S02]  /*1b40*/  USGXT.U32 UR10, UR10, 0xe ;  /* 0x0000000e0a0a789a */ /* 0x000fe40008000000 */
[----:B------:R-:W-:Y:S02]  /*1b50*/  UIADD3 UR34, UP0, UPT, UR6, 0x2, URZ ;  /* 0x0000000206227890 */ /* 0x000fe4000ff1e0ff */
[----:B------:R-:W-:Y:S01]  /*1b60*/  UIADD3 UR32, UP1, UPT, UR10, 0x2, URZ ;  /* 0x000000020a207890 */ /* 0x000fe2000ff3e0ff */
[----:B------:R-:W-:Y:S01]  /*1b70*/  UMOV UR4, URZ ;  /* 0x000000ff00047c82 */ /* 0x000fe20008000000 */
[----:B------:R-:W-:Y:S01]  /*1b80*/  UMOV UR5, URZ ;  /* 0x000000ff00057c82 */ /* 0x000fe20008000000 */
[----:B------:R-:W-:-:S02]  /*1b90*/  UIADD3.X UR35, UPT, UPT, UR4, 0x40004040, URZ, UP0, !UPT ;  /* 0x4000404004237890 */ /* 0x000fc400087fe4ff */
[----:B------:R-:W-:Y:S02]  /*1ba0*/  UIADD3.X UR33, UPT, UPT, UR5, 0x40004040, URZ, UP1, !UPT ;  /* 0x4000404005217890 */ /* 0x000fe40008ffe4ff */
[----:B------:R-:W-:Y:S02]  /*1bb0*/  UIADD3.64 UR4, UPT, UPT, UR34, 0x2, URZ ;  /* 0x0000000222047897 */ /* 0x000fe4000fffe0ff */
[----:B------:R-:W-:Y:S02]  /*1bc0*/  UIADD3.64 UR16, UPT, UPT, UR32, 0x2, URZ ;  /* 0x0000000220107897 */ /* 0x000fe4000fffe0ff */
[----:B------:R-:W-:Y:S02]  /*1bd0*/  UIADD3.64 UR28, UPT, UPT, UR34, 0x4, URZ ;  /* 0x00000004221c7897 */ /* 0x000fe4000fffe0ff */
[----:B------:R-:W-:Y:S01]  /*1be0*/  UIADD3.64 UR30, UPT, UPT, UR32, 0x4, URZ ;  /* 0x00000004201e7897 */ /* 0x000fe2000fffe0ff */
[----:B------:R-:W-:Y:S01]  /*1bf0*/  UMOV UR36, 0x0 ;  /* 0x0000000000247882 */ /* 0x000fe20000000000 */
[----:B------:R-:W-:Y:S01]  /*1c00*/  UMOV UR37, 0x8100010 ;  /* 0x0810001000257882 */ /* 0x000fe20000000000 */
[----:B------:R-:W-:Y:S01]  /*1c10*/  UMOV UR7, 0x40004040 ;  /* 0x4000404000077882 */ /* 0x000fe20000000000 */
[----:B------:R-:W-:Y:S01]  /*1c20*/  UMOV UR11, 0x40004040 ;  /* 0x40004040000b7882 */ /* 0x000fe20000000000 */
[----:B------:R-:W-:Y:S01]  /*1c30*/  UMOV UR38, 0x0 ;  /* 0x0000000000267882 */ /* 0x000fe20000000000 */
[----:B------:R-:W-:Y:S01]  /*1c40*/  UMOV UR39, 0x8100010 ;  /* 0x0810001000277882 */ /* 0x000fe20000000000 */
[----:B------:R-:W-:Y:S01]  /*1c50*/  UMOV UR40, 0x0 ;  /* 0x0000000000287882 */ /* 0x000fe20000000000 */
[----:B------:R-:W-:Y:S01]  /*1c60*/  UMOV UR41, 0x8100010 ;  /* 0x0810001000297882 */ /* 0x000fe20000000000 */
[----:B------:R2:W-:Y:S01]  /*1c70*/  UTCHMMA gdesc[UR6], gdesc[UR10], tmem[UR23], tmem[UR36], idesc[UR37], !UPT ;  /* 0x00ff240a060075ea */ /* 0x0005e2000f800017 */
[----:B------:R-:W-:Y:S01]  /*1c80*/  UMOV UR42, 0x0 ;  /* 0x00000000002a7882 */ /* 0x000fe20000000000 */
[----:B------:R-:W-:Y:S01]  /*1c90*/  UMOV UR43, 0x8100010 ;  /* 0x08100010002b7882 */ /* 0x000fe20000000000 */
[----:B------:R2:W-:Y:S01]  /*1ca0*/  UTCHMMA gdesc[UR34], gdesc[UR32], tmem[UR23], tmem[UR38], idesc[UR39], UPT ;  /* 0x00ff2620220075ea */ /* 0x0005e2000b800017 */
[----:B------:R2:W-:Y:S01]  /*1cb0*/  UTCHMMA gdesc[UR4], gdesc[UR16], tmem[UR23], tmem[UR40], idesc[UR41], UPT ;  /* 0x00ff2810040075ea */ /* 0x0005e2000b800017 */
[----:B------:R2:W-:Y:S01]  /*1cc0*/  UTCHMMA gdesc[UR28], gdesc[UR30], tmem[UR23], tmem[UR42], idesc[UR43], UPT ;  /* 0x00ff2a1e1c0075ea */ /* 0x0005e2000b800017 */
[----:B------:R-:W-:Y:S01]  /*1cd0*/  NOP ;  /* 0x0000000000007918 */ /* 0x000fe20000000000 */
.L_x_57:
[----:B------:R-:W-:Y:S01]  /*1ce0*/  ELECT P0, URZ, PT ;  /* 0x0000000000ff782f */ /* 0x000fe20003800000 */
[----:B--2---:R-:W-:Y:S01]  /*1cf0*/  UMOV UR4, UR12 ;  /* 0x0000000c00047c82 */ /* 0x004fe20008000000 */
[----:B------:R-:W-:Y:S02]  /*1d00*/  UMOV UR5, URZ ;  /* 0x000000ff00057c82 */ /* 0x000fe40008000000 */
[----:B------:R-:W-:-:S13]  /*1d10*/  ISETP.LT.U32.AND P0, PT, R68, 0x20, P0 ;  /* 0x000000204400780c */ /* 0x000fda0000701070 */
[----:B------:R-:W-:Y:S01]  /*1d20*/  VOTEU.ANY UP0, P0 ;  /* 0x0000000000ff7886 */ /* 0x000fe20000000100 */
[----:B------:R-:W-:Y:S01]  /*1d30*/  VOTEU.ANY UP1, P0 ;  /* 0x0000000000ff7886 */ /* 0x000fe20000020100 */
[----:B------:R-:W-:-:S03]  /*1d40*/  ISETP.GE.U32.AND P0, PT, R10, 0x41, PT ;  /* 0x000000410a00780c */ /* 0x000fc60003f06070 */
[----:B------:R-:W-:Y:S02]  /*1d50*/  @UP0 UMOV UR4, UR4 ;  /* 0x0000000400040c82 */ /* 0x000fe40008000000 */
[----:B------:R2:W-:Y:S01]  /*1d60*/  @UP1 UTCBAR [UR4], URZ ;  /* 0x000000ff040013e9 */ /* 0x0005e200080000ff */
[----:B------:R-:W-:Y:S06]  /*1d70*/  BAR.SYNC.DEFER_BLOCKING 0x0 ;  /* 0x0000000000007b1d */ /* 0x000fec0000010000 */
[----:B------:R-:W3:Y:S02]  /*1d80*/  SYNCS.PHASECHK.TRANS64.TRYWAIT P1, [UR8+0xc010], RZ ;  /* 0x00c010ffff0075a7 */ /* 0x000ee40008021108 */
[----:B--23--:R-:W-:Y:S05]  /*1d90*/  @!P1 BRA `(.L_x_58) ;  /* 0x0000000c00609947 */ /* 0x00cfea0003800000 */
.L_x_71:
[----:B------:R-:W-:Y:S01]  /*1da0*/  UMOV UR4, URZ ;  /* 0x000000ff00047c82 */ /* 0x000fe20008000000 */
[----:B------:R-:W-:Y:S05]  /*1db0*/  @!P0 BRA `(.L_x_55) ;  /* 0x0000000400588947 */ /* 0x000fea0003800000 */
[----:B------:R-:W2:Y:S01]  /*1dc0*/  LDCU UR29, c[0x0][0x3a0] ;  /* 0x00007400ff1d77ac */ /* 0x000ea20008000800 */
[----:B------:R-:W-:Y:S01]  /*1dd0*/  UMOV UR9, 0x1 ;  /* 0x0000000100097882 */ /* 0x000fe20000000000 */
[----:B------:R-:W-:-:S05]  /*1de0*/  UMOV UR14, 0x40 ;  /* 0x00000040000e7882 */ /* 0x000fca0000000000 */
.L_x_62:
[----:B------:R-:W-:Y:S01]  /*1df0*/  BAR.SYNC.DEFER_BLOCKING 0x0 ;  /* 0x0000000000007b1d */ /* 0x000fe20000010000 */
[----:B------:R-:W-:Y:S01]  /*1e00*/  ULEA UR28, UR9, UR8, 0x3 ;  /* 0x00000008091c7291 */ /* 0x000fe2000f8e18ff */
[----:B------:R-:W-:Y:S01]  /*1e10*/  @!P3 IMAD.MOV.U32 R2, RZ, RZ, 0x6000 ;  /* 0x00006000ff02b424 */ /* 0x000fe200078e00ff */
[----:B------:R-:W-:Y:S01]  /*1e20*/  ELECT P1, URZ, PT ;  /* 0x0000000000ff782f */ /* 0x000fe20003820000 */
[----:B------:R-:W-:-:S03]  /*1e30*/  ULEA UR12, UR9, UR8, 0xe ;  /* 0x00000008090c7291 */ /* 0x000fc6000f8e70ff */
[----:B------:R-:W-:Y:S02]  /*1e40*/  ISETP.LT.U32.AND P1, PT, R68, 0x20, P1 ;  /* 0x000000204400780c */ /* 0x000fe40000f21070 */
[----:B------:R-:W-:Y:S01]  /*1e50*/  ELECT P0, URZ, PT ;  /* 0x0000000000ff782f */ /* 0x000fe20003800000 */
[----:B------:R-:W-:-:S03]  /*1e60*/  ULEA UR16, UR9, UR8, 0xd ;  /* 0x0000000809107291 */ /* 0x000fc6000f8e68ff */
[----:B------:R-:W-:Y:S01]  /*1e70*/  ISETP.LT.U32.AND P0, PT, R68, 0x20, P0 ;  /* 0x000000204400780c */ /* 0x000fe20000701070 */
[----:B------:R-:W-:Y:S01]  /*1e80*/  UMOV UR18, UR14 ;  /* 0x0000000e00127c82 */ /* 0x000fe20008000000 */
[----:B------:R-:W-:Y:S02]  /*1e90*/  UIADD3 UR16, UPT, UPT, UR16, 0x8000, URZ ;  /* 0x0000800010107890 */ /* 0x000fe4000fffe0ff */
[----:B------:R-:W-:-:S03]  /*1ea0*/  USHF.L.U32 UR5, UR4, 0x1f, URZ ;  /* 0x0000001f04057899 */ /* 0x000fc600080006ff */
[----:B------:R-:W-:Y:S01]  /*1eb0*/  VOTEU.ANY UP0, P1 ;  /* 0x0000000000ff7886 */ /* 0x000fe20000800100 */
[----:B------:R3:W-:Y:S01]  /*1ec0*/  @!P3 SYNCS.ARRIVE.TRANS64 RZ, [UR28+0xc000], R2 ;  /* 0x00c00002ffffb9a7 */ /* 0x0007e2000800001c */
[----:B------:R4:W-:Y:S06]  /*1ed0*/  MEMBAR.ALL.CTA ;  /* 0x0000000000007992 */ /* 0x0009ec0000008000 */
[----:B----4-:R-:W4:Y:S01]  /*1ee0*/  FENCE.VIEW.ASYNC.S ;  /* 0x00000000000073c6 */ /* 0x010f220000000000 */
[----:B------:R-:W-:Y:S01]  /*1ef0*/  @UP0 UIADD3 UR13, UPT, UPT, UR28, 0xc000, URZ ;  /* 0x0000c0001c0d0890 */ /* 0x000fe2000fffe0ff */
[----:B----4-:R-:W-:Y:S01]  /*1f00*/  VOTEU.ANY UP0, P1 ;  /* 0x0000000000ff7886 */ /* 0x010fe20000800100 */
[----:B------:R-:W-:Y:S01]  /*1f10*/  VOTEU.ANY UP1, P0 ;  /* 0x0000000000ff7886 */ /* 0x000fe20000020100 */
[----:B---3--:R-:W-:-:S04]  /*1f20*/  IMAD.U32 R2, RZ, RZ, UR5 ;  /* 0x00000005ff027e24 */ /* 0x008fc8000f8e00ff */
[----:B------:R-:W-:Y:S01]  /*1f30*/  @UP1 UIADD3 UR17, UPT, UPT, UR28, 0xc000, URZ ;  /* 0x0000c0001c111890 */ /* 0x000fe2000fffe0ff */
[----:B------:R-:W-:Y:S01]  /*1f40*/  VOTEU.ANY UP1, P0 ;  /* 0x0000000000ff7886 */ /* 0x000fe20000020100 */
[----:B------:R-:W-:Y:S06]  /*1f50*/  BAR.SYNC.DEFER_BLOCKING 0x0 ;  /* 0x0000000000007b1d */ /* 0x000fec0000010000 */
[----:B------:R3:W-:Y:S01]  /*1f60*/  @UP0 UTMALDG.2D [UR12], [UR24] ;  /* 0x0000000c180005b4 */ /* 0x0007e20008008000 */
[----:B------:R-:W-:Y:S01]  /*1f70*/  UISETP.NE.U32.AND UP0, UPT, UR22, URZ, UPT ;  /* 0x000000ff1600728c */ /* 0x000fe2000bf05070 */
[----:B------:R-:W-:Y:S06]  /*1f80*/  BAR.SYNC.DEFER_BLOCKING 0x0 ;  /* 0x0000000000007b1d */ /* 0x000fec0000010000 */
[----:B------:R3:W-:Y:S02]  /*1f90*/  @UP1 UTMALDG.2D [UR16], [UR26] ;  /* 0x000000101a0015b4 */ /* 0x0007e40008008000 */
[----:B------:R-:W-:Y:S06]  /*1fa0*/  BAR.SYNC.DEFER_BLOCKING 0x0 ;  /* 0x0000000000007b1d */ /* 0x000fec0000010000 */
[----:B------:R-:W4:Y:S02]  /*1fb0*/  SYNCS.PHASECHK.TRANS64.TRYWAIT P0, [UR28+0xc000], R2 ;  /* 0x00c00002ff0075a7 */ /* 0x000f24000800111c */
[----:B---34-:R-:W-:Y:S05]  /*1fc0*/  @!P0 BRA `(.L_x_59) ;  /* 0x0000000800e08947 */ /* 0x018fea0003800000 */
.L_x_72:
        /* <DEDUP_REMOVED lines=11> */
[----:B------:R-:W-:Y:S02]  /*2080*/  UIADD3 UR6, UP0, UPT, UR16, 0x2, URZ ;  /* 0x0000000210067890 */ /* 0x000fe4000ff1e0ff */
[----:B------:R-:W-:Y:S02]  /*2090*/  UIADD3 UR32, UP1, UPT, UR30, 0x2, URZ ;  /* 0x000000021e207890 */ /* 0x000fe4000ff3e0ff */
[----:B------:R-:W-:Y:S02]  /*20a0*/  UIADD3 UR34, UP2, UPT, UR16, 0x4, URZ ;  /* 0x0000000410227890 */ /* 0x000fe4000ff5e0ff */
[----:B------:R-:W-:Y:S02]  /*20b0*/  UIADD3 UR36, UP3, UPT, UR30, 0x4, URZ ;  /* 0x000000041e247890 */ /* 0x000fe4000ff7e0ff */
[----:B------:R-:W-:-:S02]  /*20c0*/  UIADD3.X UR7, UPT, UPT, UR17, URZ, URZ, UP0, !UPT ;  /* 0x000000ff11077290 */ /* 0x000fc400087fe4ff */
[----:B------:R-:W-:Y:S02]  /*20d0*/  UIADD3.X UR33, UPT, UPT, UR31, URZ, URZ, UP1, !UPT ;  /* 0x000000ff1f217290 */ /* 0x000fe40008ffe4ff */
[----:B------:R-:W-:Y:S02]  /*20e0*/  UIADD3.X UR35, UPT, UPT, UR17, URZ, URZ, UP2, !UPT ;  /* 0x000000ff11237290 */ /* 0x000fe400097fe4ff */
[----:B------:R-:W-:Y:S01]  /*20f0*/  UIADD3.X UR37, UPT, UPT, UR31, URZ, URZ, UP3, !UPT ;  /* 0x000000ff1f257290 */ /* 0x000fe20009ffe4ff */
        /* <DEDUP_REMOVED lines=8> */
[----:B------:R3:W-:Y:S01]  /*2180*/  UTCHMMA gdesc[UR10], gdesc[UR12], tmem[UR23], tmem[UR38], idesc[UR39], UPT ;  /* 0x00ff260c0a0075ea */ /* 0x0007e2000b800017 */
[----:B------:R-:W-:Y:S01]  /*2190*/  UMOV UR44, 0x0 ;  /* 0x00000000002c7882 */ /* 0x000fe20000000000 */
[----:B------:R-:W-:Y:S01]  /*21a0*/  UMOV UR45, 0x8100010 ;  /* 0x08100010002d7882 */ /* 0x000fe20000000000 */
[----:B------:R3:W-:Y:S01]  /*21b0*/  UTCHMMA gdesc[UR16], gdesc[UR30], tmem[UR23], tmem[UR40], idesc[UR41], UPT ;  /* 0x00ff281e100075ea */ /* 0x0007e2000b800017 */
[----:B------:R3:W-:Y:S01]  /*21c0*/  UTCHMMA gdesc[UR6], gdesc[UR32], tmem[UR23], tmem[UR42], idesc[UR43], UPT ;  /* 0x00ff2a20060075ea */ /* 0x0007e2000b800017 */
[----:B------:R3:W-:Y:S01]  /*21d0*/  UTCHMMA gdesc[UR34], gdesc[UR36], tmem[UR23], tmem[UR44], idesc[UR45], UPT ;  /* 0x00ff2c24220075ea */ /* 0x0007e2000b800017 */
[----:B------:R-:W-:Y:S01]  /*21e0*/  NOP ;  /* 0x0000000000007918 */ /* 0x000fe20000000000 */
.L_x_60:
[----:B------:R-:W-:Y:S01]  /*21f0*/  ELECT P0, URZ, PT ;  /* 0x0000000000ff782f */ /* 0x000fe20003800000 */
[----:B---3--:R-:W-:-:S03]  /*2200*/  UIADD3 UR6, UPT, UPT, UR28, 0xc010, URZ ;  /* 0x0000c0101c067890 */ /* 0x008fc6000fffe0ff */
[----:B------:R-:W-:Y:S01]  /*2210*/  ISETP.LT.U32.AND P0, PT, R68, 0x20, P0 ;  /* 0x000000204400780c */ /* 0x000fe20000701070 */
[----:B------:R-:W-:-:S12]  /*2220*/  UMOV UR7, URZ ;  /* 0x000000ff00077c82 */ /* 0x000fd80008000000 */
[----:B------:R-:W-:Y:S01]  /*2230*/  VOTEU.ANY UP0, P0 ;  /* 0x0000000000ff7886 */ /* 0x000fe20000000100 */
[----:B------:R-:W-:-:S04]  /*2240*/  VOTEU.ANY UP1, P0 ;  /* 0x0000000000ff7886 */ /* 0x000fc80000020100 */
[----:B------:R-:W-:Y:S02]  /*2250*/  @UP0 UMOV UR6, UR6 ;  /* 0x0000000600060c82 */ /* 0x000fe40008000000 */
[----:B------:R3:W-:Y:S01]  /*2260*/  @UP1 UTCBAR [UR6], URZ ;  /* 0x000000ff060013e9 */ /* 0x0007e200080000ff */
[----:B------:R-:W-:Y:S06]  /*2270*/  BAR.SYNC.DEFER_BLOCKING 0x0 ;  /* 0x0000000000007b1d */ /* 0x000fec0000010000 */
[----:B------:R-:W4:Y:S02]  /*2280*/  SYNCS.PHASECHK.TRANS64.TRYWAIT P0, [UR28+0xc010], R2 ;  /* 0x00c01002ff0075a7 */ /* 0x000f24000800111c */
[----:B---34-:R-:W-:Y:S05]  /*2290*/  @!P0 BRA `(.L_x_61) ;  /* 0x0000000800388947 */ /* 0x018fea0003800000 */
.L_x_73:
[----:B------:R-:W-:Y:S02]  /*22a0*/  UIADD3 UR9, UPT, UPT, UR9, 0x1, URZ ;  /* 0x0000000109097890 */ /* 0x000fe4000fffe0ff */
[----:B------:R-:W-:Y:S02]  /*22b0*/  UIADD3 UR14, UPT, UPT, UR14, 0x40, URZ ;  /* 0x000000400e0e7890 */ /* 0x000fe4000fffe0ff */
[----:B------:R-:W-:-:S04]  /*22c0*/  UISETP.NE.U32.AND UP0, UPT, UR9, 0x2, UPT ;  /* 0x000000020900788c */ /* 0x000fc8000bf05070 */
[----:B------:R-:W-:Y:S02]  /*22d0*/  USEL UR5, URZ, 0x1, UP0 ;  /* 0x00000001ff057887 */ /* 0x000fe40008000000 */
[----:B------:R-:W-:Y:S02]  /*22e0*/  USEL UR9, UR9, URZ, UP0 ;  /* 0x000000ff09097287 */ /* 0x000fe40008000000 */
[----:B--2---:R-:W-:Y:S02]  /*22f0*/  UISETP.GE.AND UP0, UPT, UR14, UR29, UPT ;  /* 0x0000001d0e00728c */ /* 0x004fe4000bf06270 */
[----:B------:R-:W-:-:S07]  /*2300*/  ULOP3.LUT UR4, UR4, UR5, URZ, 0x3c, !UPT ;  /* 0x0000000504047292 */ /* 0x000fce000f8e3cff */
[----:B------:R-:W-:Y:S05]  /*2310*/  BRA.U !UP0, `(.L_x_62) ;  /* 0xfffffff908b47547 */ /* 0x000fea000b83ffff */
.L_x_55:
[----:B----4-:R-:W-:Y:S06]  /*2320*/  BAR.SYNC.DEFER_BLOCKING 0x0 ;  /* 0x0000000000007b1d */ /* 0x010fec0000010000 */
[----:B------:R-:W-:Y:S04]  /*2330*/  BSSY.RECONVERGENT B5, `(.L_x_63) ;  /* 0x0000004000057945 */ /* 0x000fe80003800200 */
[----:B------:R-:W-:Y:S05]  /*2340*/  @P3 BRA `(.L_x_64) ;  /* 0x0000000000083947 */ /* 0x000fea0003800000 */
[----:B------:R-:W2:Y:S02]  /*2350*/  SYNCS.CCTL.IV [UR8+0xc000] ;  /* 0x00c00000ff0079b1 */ /* 0x000ea40008000008 */
[----:B--2---:R-:W2:Y:S02]  /*2360*/  SYNCS.CCTL.IV [UR8+0xc010] ;  /* 0x00c01000ff0079b1 */ /* 0x004ea40008000008 */
.L_x_64:
[----:B------:R-:W-:Y:S05]  /*2370*/  BSYNC.RECONVERGENT B5 ;  /* 0x0000000000057941 */ /* 0x000fea0003800200 */
.L_x_63:
[----:B--2---:R-:W-:Y:S06]  /*2380*/  BAR.SYNC.DEFER_BLOCKING 0x0 ;  /* 0x0000000000007b1d */ /* 0x004fec0000010000 */
[----:B------:R-:W-:Y:S04]  /*2390*/  BSSY.RECONVERGENT B5, `(.L_x_65) ;  /* 0x0000004000057945 */ /* 0x000fe80003800200 */
[----:B------:R-:W-:Y:S05]  /*23a0*/  @P3 BRA `(.L_x_66) ;  /* 0x0000000000083947 */ /* 0x000fea0003800000 */
[----:B------:R-:W2:Y:S02]  /*23b0*/  SYNCS.CCTL.IV [UR8+0xc008] ;  /* 0x00c00800ff0079b1 */ /* 0x000ea40008000008 */
[----:B--2---:R-:W2:Y:S02]  /*23c0*/  SYNCS.CCTL.IV [UR8+0xc018] ;  /* 0x00c01800ff0079b1 */ /* 0x004ea40008000008 */
.L_x_66:
[----:B------:R-:W-:Y:S05]  /*23d0*/  BSYNC.RECONVERGENT B5 ;  /* 0x0000000000057941 */ /* 0x000fea0003800200 */
.L_x_65:
[----:B------:R-:W-:Y:S01]  /*23e0*/  USHF.L.U32 UR22, UR22, 0x15, URZ ;  /* 0x0000001516167899 */ /* 0x000fe200080006ff */
[C---:B------:R-:W-:Y:S01]  /*23f0*/  IMAD.SHL.U32 R2, R0.reuse, 0x80, RZ ;  /* 0x0000008000027824 */ /* 0x040fe200078e00ff */
[----:B------:R-:W-:Y:S01]  /*2400*/  ELECT P0, URZ, PT ;  /* 0x0000000000ff782f */ /* 0x000fe20003800000 */
[----:B------:R-:W-:Y:S01]  /*2410*/  IMAD.SHL.U32 R3, R0, 0x10, RZ ;  /* 0x0000001000037824 */ /* 0x000fe200078e00ff */
[----:B------:R-:W-:Y:S02]  /*2420*/  ULOP3.LUT UR22, UR22, 0x600000, URZ, 0xc0, !UPT ;  /* 0x0060000016167892 */ /* 0x000fe4000f8ec0ff */
[----:B------:R-:W-:Y:S01]  /*2430*/  LOP3.LUT R0, R2, 0x3f80, RZ, 0xc0, !PT ;  /* 0x00003f8002007812 */ /* 0x000fe200078ec0ff */
[----:B------:R-:W-:Y:S01]  /*2440*/  UMOV UR9, UR19 ;  /* 0x0000001300097c82 */ /* 0x000fe20008000000 */
[----:B------:R-:W-:Y:S01]  /*2450*/  UIADD3 UR22, UPT, UPT, UR23, UR22, URZ ;  /* 0x0000001617167290 */ /* 0x000fe2000fffe0ff */
[----:B------:R-:W-:Y:S01]  /*2460*/  ISETP.LT.U32.AND P0, PT, R68, 0x20, P0 ;  /* 0x000000204400780c */ /* 0x000fe20000701070 */
[----:B------:R-:W-:Y:S01]  /*2470*/  UMOV UR10, UR15 ;  /* 0x0000000f000a7c82 */ /* 0x000fe20008000000 */
[----:B------:R-:W-:-:S04]  /*2480*/  LOP3.LUT R0, R0, 0x70, R3, 0xf8, !PT ;  /* 0x0000007000007812 */ /* 0x000fc800078ef803 */
[C---:B------:R-:W-:Y:S02]  /*2490*/  LOP3.LUT R2, R0.reuse, 0x10, RZ, 0x3c, !PT ;  /* 0x0000001000027812 */ /* 0x040fe400078e3cff */
[----:B-----5:R-:W3:Y:S01]  /*24a0*/  LDTM.x64 R4, tmem[UR22] ;  /* 0x00000016000479ee */ /* 0x020ee20008340000 */
[----:B------:R-:W-:Y:S01]  /*24b0*/  LOP3.LUT R3, R0, 0x20, RZ, 0x3c, !PT ;  /* 0x0000002000037812 */ /* 0x000fe200078e3cff */
[----:B------:R-:W-:-:S03]  /*24c0*/  NOP ;  /* 0x0000000000007918 */ /* 0x000fc60000000000 */
[----:B---3--:R-:W-:Y:S01]  /*24d0*/  VOTEU.ANY UP1, P0 ;  /* 0x0000000000ff7886 */ /* 0x008fe20000020100 */
[----:B------:R-:W-:Y:S01]  /*24e0*/  VOTEU.ANY UP0, P0 ;  /* 0x0000000000ff7886 */ /* 0x000fe20000000100 */
[----:B------:R-:W-:Y:S02]  /*24f0*/  F2FP.F16.F32.PACK_AB R4, R5, R4 ;  /* 0x000000040504723e */ /* 0x000fe400000000ff */
[----:B------:R-:W-:Y:S02]  /*2500*/  F2FP.F16.F32.PACK_AB R5, R7, R6 ;  /* 0x000000060705723e */ /* 0x000fe400000000ff */
[----:B------:R-:W-:Y:S02]  /*2510*/  F2FP.F16.F32.PACK_AB R12, R13, R12 ;  /* 0x0000000c0d0c723e */ /* 0x000fe400000000ff */
[----:B------:R-:W-:Y:S02]  /*2520*/  F2FP.F16.F32.PACK_AB R6, R9, R8 ;  /* 0x000000080906723e */ /* 0x000fe400000000ff */
[----:B------:R-:W-:-:S02]  /*2530*/  F2FP.F16.F32.PACK_AB R7, R11, R10 ;  /* 0x0000000a0b07723e */ /* 0x000fc400000000ff */
[----:B------:R-:W-:Y:S02]  /*2540*/  F2FP.F16.F32.PACK_AB R13, R15, R14 ;  /* 0x0000000e0f0d723e */ /* 0x000fe400000000ff */
[----:B------:R-:W-:Y:S01]  /*2550*/  F2FP.F16.F32.PACK_AB R20, R21, R20 ;  /* 0x000000141514723e */ /* 0x000fe200000000ff */
[----:B--2---:R2:W-:Y:S01]  /*2560*/  STS.128 [R0+UR8], R4 ;  /* 0x0000000400007988 */ /* 0x0045e20008000c08 */
[----:B------:R-:W-:Y:S02]  /*2570*/  F2FP.F16.F32.PACK_AB R14, R17, R16 ;  /* 0x00000010110e723e */ /* 0x000fe400000000ff */
[----:B------:R-:W-:Y:S02]  /*2580*/  F2FP.F16.F32.PACK_AB R15, R19, R18 ;  /* 0x00000012130f723e */ /* 0x000fe400000000ff */
[----:B------:R-:W-:Y:S02]  /*2590*/  F2FP.F16.F32.PACK_AB R21, R23, R22 ;  /* 0x000000161715723e */ /* 0x000fe400000000ff */
[----:B------:R-:W-:Y:S01]  /*25a0*/  F2FP.F16.F32.PACK_AB R28, R29, R28 ;  /* 0x0000001c1d1c723e */ /* 0x000fe200000000ff */
[----:B------:R2:W-:Y:S01]  /*25b0*/  STS.128 [R2+UR8], R12 ;  /* 0x0000000c02007988 */ /* 0x0005e20008000c08 */
[----:B------:R-:W-:-:S02]  /*25c0*/  F2FP.F16.F32.PACK_AB R22, R25, R24 ;  /* 0x000000181916723e */ /* 0x000fc400000000ff */
[----:B------:R-:W-:Y:S02]  /*25d0*/  F2FP.F16.F32.PACK_AB R23, R27, R26 ;  /* 0x0000001a1b17723e */ /* 0x000fe400000000ff */
[----:B------:R-:W-:Y:S02]  /*25e0*/  F2FP.F16.F32.PACK_AB R29, R31, R30 ;  /* 0x0000001e1f1d723e */ /* 0x000fe400000000ff */
[----:B------:R-:W-:Y:S01]  /*25f0*/  F2FP.F16.F32.PACK_AB R36, R37, R36 ;  /* 0x000000242524723e */ /* 0x000fe200000000ff */
[----:B------:R2:W-:Y:S01]  /*2600*/  STS.128 [R3+UR8], R20 ;  /* 0x0000001403007988 */ /* 0x0005e20008000c08 */
[----:B------:R-:W-:Y:S02]  /*2610*/  F2FP.F16.F32.PACK_AB R30, R33, R32 ;  /* 0x00000020211e723e */ /* 0x000fe400000000ff */
[----:B------:R-:W-:Y:S02]  /*2620*/  F2FP.F16.F32.PACK_AB R31, R35, R34 ;  /* 0x00000022231f723e */ /* 0x000fe400000000ff */
[----:B------:R-:W-:-:S02]  /*2630*/  F2FP.F16.F32.PACK_AB R37, R39, R38 ;  /* 0x000000262725723e */ /* 0x000fc400000000ff */
[----:B------:R-:W-:Y:S02]  /*2640*/  F2FP.F16.F32.PACK_AB R44, R45, R44 ;  /* 0x0000002c2d2c723e */ /* 0x000fe400000000ff */
[----:B------:R-:W-:Y:S02]  /*2650*/  LOP3.LUT R8, R0, 0x30, RZ, 0x3c, !PT ;  /* 0x0000003000087812 */ /* 0x000fe400078e3cff */
[----:B------:R-:W-:Y:S02]  /*2660*/  F2FP.F16.F32.PACK_AB R38, R41, R40 ;  /* 0x000000282926723e */ /* 0x000fe400000000ff */
[----:B------:R-:W-:Y:S01]  /*2670*/  F2FP.F16.F32.PACK_AB R39, R43, R42 ;  /* 0x0000002a2b27723e */ /* 0x000fe200000000ff */
[----:B------:R2:W-:Y:S01]  /*2680*/  STS.128 [R8+UR8], R28 ;  /* 0x0000001c08007988 */ /* 0x0005e20008000c08 */
[----:B------:R-:W-:Y:S02]  /*2690*/  F2FP.F16.F32.PACK_AB R45, R47, R46 ;  /* 0x0000002e2f2d723e */ /* 0x000fe400000000ff */
[----:B------:R-:W-:-:S02]  /*26a0*/  F2FP.F16.F32.PACK_AB R52, R53, R52 ;  /* 0x000000343534723e */ /* 0x000fc400000000ff */
[C---:B------:R-:W-:Y:S02]  /*26b0*/  LOP3.LUT R9, R0.reuse, 0x40, RZ, 0x3c, !PT ;  /* 0x0000004000097812 */ /* 0x040fe400078e3cff */
[----:B------:R-:W-:Y:S02]  /*26c0*/  F2FP.F16.F32.PACK_AB R46, R49, R48 ;  /* 0x00000030312e723e */ /* 0x000fe400000000ff */
[----:B------:R-:W-:Y:S01]  /*26d0*/  F2FP.F16.F32.PACK_AB R47, R51, R50 ;  /* 0x00000032332f723e */ /* 0x000fe200000000ff */
[----:B------:R2:W-:Y:S01]  /*26e0*/  STS.128 [R9+UR8], R36 ;  /* 0x0000002409007988 */ /* 0x0005e20008000c08 */
[----:B------:R-:W-:Y:S02]  /*26f0*/  F2FP.F16.F32.PACK_AB R53, R55, R54 ;  /* 0x000000363735723e */ /* 0x000fe400000000ff */
[----:B------:R-:W-:Y:S02]  /*2700*/  F2FP.F16.F32.PACK_AB R60, R61, R60 ;  /* 0x0000003c3d3c723e */ /* 0x000fe400000000ff */
[----:B------:R-:W-:-:S02]  /*2710*/  LOP3.LUT R10, R0, 0x50, RZ, 0x3c, !PT ;  /* 0x00000050000a7812 */ /* 0x000fc400078e3cff */
[----:B------:R-:W-:Y:S02]  /*2720*/  F2FP.F16.F32.PACK_AB R54, R57, R56 ;  /* 0x000000383936723e */ /* 0x000fe400000000ff */
[----:B------:R-:W-:Y:S01]  /*2730*/  F2FP.F16.F32.PACK_AB R55, R59, R58 ;  /* 0x0000003a3b37723e */ /* 0x000fe200000000ff */
[----:B------:R2:W-:Y:S01]  /*2740*/  STS.128 [R10+UR8], R44 ;  /* 0x0000002c0a007988 */ /* 0x0005e20008000c08 */
[----:B------:R-:W-:Y:S02]  /*2750*/  F2FP.F16.F32.PACK_AB R61, R63, R62 ;  /* 0x0000003e3f3d723e */ /* 0x000fe400000000ff */
[C---:B------:R-:W-:Y:S02]  /*2760*/  LOP3.LUT R11, R0.reuse, 0x60, RZ, 0x3c, !PT ;  /* 0x00000060000b7812 */ /* 0x040fe400078e3cff */
[----:B------:R-:W-:Y:S02]  /*2770*/  F2FP.F16.F32.PACK_AB R62, R65, R64 ;  /* 0x00000040413e723e */ /* 0x000fe400000000ff */
[----:B------:R-:W-:Y:S01]  /*2780*/  F2FP.F16.F32.PACK_AB R63, R67, R66 ;  /* 0x00000042433f723e */ /* 0x000fe200000000ff */
[----:B------:R2:W-:Y:S01]  /*2790*/  STS.128 [R11+UR8], R52 ;  /* 0x000000340b007988 */ /* 0x0005e20008000c08 */
[----:B------:R-:W-:-:S05]  /*27a0*/  LOP3.LUT R16, R0, 0x70, RZ, 0x3c, !PT ;  /* 0x0000007000107812 */ /* 0x000fca00078e3cff */
[----:B------:R2:W-:Y:S01]  /*27b0*/  STS.128 [R16+UR8], R60 ;  /* 0x0000003c10007988 */ /* 0x0005e20008000c08 */
[----:B------:R3:W-:Y:S06]  /*27c0*/  MEMBAR.ALL.CTA ;  /* 0x0000000000007992 */ /* 0x0007ec0000008000 */
[----:B---3--:R-:W3:Y:S02]  /*27d0*/  FENCE.VIEW.ASYNC.S ;  /* 0x00000000000073c6 */ /* 0x008ee40000000000 */
[----:B---3--:R-:W-:Y:S06]  /*27e0*/  BAR.SYNC.DEFER_BLOCKING 0x0 ;  /* 0x0000000000007b1d */ /* 0x008fec0000010000 */
[----:B------:R2:W-:Y:S01]  /*27f0*/  @UP1 UTMASTG.2D [UR8], [UR20] ;  /* 0x00000008140013b5 */ /* 0x0005e20008008000 */
[----:B------:R0:W-:Y:S01]  /*2800*/  UTMACMDFLUSH ;  /* 0x00000000000079b7 */ /* 0x0001e20000000000 */
[----:B------:R-:W-:-:S04]  /*2810*/  DEPBAR.LE SB0, 0x0 ;  /* 0x000080000000791a */ /* 0x000fc80000000000 */
[----:B------:R-:W-:Y:S08]  /*2820*/  BAR.SYNC.DEFER_BLOCKING 0x0 ;  /* 0x0000000000007b1d */ /* 0x000ff00000010000 */
[----:B------:R-:W-:Y:S06]  /*2830*/  BAR.SYNC.DEFER_BLOCKING 0x0 ;  /* 0x0000000000007b1d */ /* 0x000fec0000010000 */
[----:B--2---:R-:W-:Y:S05]  /*2840*/  @P2 BRA `(.L_x_67) ;  /* 0x0000000000a02947 */ /* 0x004fea0003800000 */
[----:B------:R-:W2:Y:S01]  /*2850*/  S2UR UR5, SR_CgaCtaId ;  /* 0x00000000000579c3 */ /* 0x000ea20000008800 */
[----:B------:R-:W-:Y:S01]  /*2860*/  NOP ;  /* 0x0000000000007918 */ /* 0x000fe20000000000 */
[----:B------:R-:W-:Y:S01]  /*2870*/  UMOV UR4, 0x50 ;  /* 0x0000005000047882 */ /* 0x000fe20000000000 */
[----:B------:R-:W-:Y:S02]  /*2880*/  IMAD.U32 R0, RZ, RZ, UR23 ;  /* 0x00000017ff007e24 */ /* 0x000fe4000f8e00ff */
[----:B------:R-:W-:Y:S02]  /*2890*/  IMAD.MOV.U32 R3, RZ, RZ, 0x3 ;  /* 0x00000003ff037424 */ /* 0x000fe400078e00ff */
[----:B------:R-:W-:Y:S01]  /*28a0*/  IMAD.MOV.U32 R7, RZ, RZ, 0x1 ;  /* 0x00000001ff077424 */ /* 0x000fe200078e00ff */
[----:B------:R-:W-:-:S04]  /*28b0*/  LOP3.LUT R0, R0, 0xffff, RZ, 0xc0, !PT ;  /* 0x0000ffff00007812 */ /* 0x000fc800078ec0ff */
[----:B------:R-:W-:-:S05]  /*28c0*/  SHF.R.U32.HI R0, RZ, 0x5, R0 ;  /* 0x00000005ff007819 */ /* 0x000fca0000011600 */
[----:B------:R-:W-:Y:S01]  /*28d0*/  VIADD R2, R0, 0x10 ;  /* 0x0000001000027836 */ /* 0x000fe20000000000 */
[----:B------:R-:W-:Y:S01]  /*28e0*/  SHF.L.U32 R0, R3, R0, RZ ;  /* 0x0000000003007219 */ /* 0x000fe200000006ff */
[----:B--2---:R-:W-:-:S03]  /*28f0*/  ULEA UR6, UR5, UR4, 0x18 ;  /* 0x0000000405067291 */ /* 0x004fc6000f8ec0ff */
[----:B------:R-:W-:-:S04]  /*2900*/  SHF.L.U32 R3, R7, R2, RZ ;  /* 0x0000000207037219 */ /* 0x000fc800000006ff */
[----:B------:R-:W-:Y:S02]  /*2910*/  LOP3.LUT R0, R3, R0, RZ, 0xfc, !PT ;  /* 0x0000000003007212 */ /* 0x000fe400078efcff */
[----:B------:R-:W2:Y:S02]  /*2920*/  LDS R5, [UR6] ;  /* 0x00000006ff057984 */ /* 0x000ea40008000800 */
[C---:B------:R-:W-:Y:S02]  /*2930*/  LOP3.LUT R2, R0.reuse, 0xffff, RZ, 0xc0, !PT ;  /* 0x0000ffff00027812 */ /* 0x040fe400078ec0ff */
[----:B--2---:R-:W-:-:S04]  /*2940*/  LOP3.LUT R3, R0, 0xffff, R5, 0x80, !PT ;  /* 0x0000ffff00037812 */ /* 0x004fc800078e8005 */
[----:B------:R-:W-:-:S13]  /*2950*/  ISETP.NE.AND P0, PT, R3, R2, PT ;  /* 0x000000020300720c */ /* 0x000fda0003f05270 */
[----:B------:R-:W-:Y:S05]  /*2960*/  @P0 BRA `(.L_x_68) ;  /* 0x0000000000500947 */ /* 0x000fea0003800000 */
[----:B------:R-:W-:Y:S02]  /*2970*/  SHF.R.U32.HI R5, RZ, 0x10, R5 ;  /* 0x00000010ff057819 */ /* 0x000fe40000011605 */
[----:B------:R-:W-:-:S04]  /*2980*/  SHF.R.U32.HI R2, RZ, 0x10, R0 ;  /* 0x00000010ff027819 */ /* 0x000fc80000011600 */
[----:B------:R-:W-:-:S04]  /*2990*/  LOP3.LUT R5, R5, R2, RZ, 0xc0, !PT ;  /* 0x0000000205057212 */ /* 0x000fc800078ec0ff */
[----:B------:R-:W-:-:S13]  /*29a0*/  ISETP.NE.AND P0, PT, R5, R2, PT ;  /* 0x000000020500720c */ /* 0x000fda0003f05270 */
[----:B------:R-:W-:Y:S05]  /*29b0*/  @P0 BRA `(.L_x_69) ;  /* 0x0000000000300947 */ /* 0x000fea0003800000 */
[----:B------:R-:W-:Y:S01]  /*29c0*/  R2UR UR4, R0 ;  /* 0x00000000000472ca */ /* 0x000fe200000e0000 */
[----:B------:R-:W-:Y:S01]  /*29d0*/  VOTEU.ANY UR5, UPT, PT ;  /* 0x0000000000057886 */ /* 0x000fe200038e0100 */
[----:B------:R-:W2:Y:S01]  /*29e0*/  S2R R0, SR_LANEID ;  /* 0x0000000000007919 */ /* 0x000ea20000000000 */
[----:B------:R-:W-:-:S10]  /*29f0*/  UFLO.U32 UR5, UR5 ;  /* 0x00000005000572bd */ /* 0x000fd400080e0000 */
[----:B------:R-:W-:-:S06]  /*2a00*/  ULOP3.LUT UR4, URZ, UR4, URZ, 0x33, !UPT ;  /* 0x00000004ff047292 */ /* 0x000fcc000f8e33ff */
[----:B------:R-:W-:-:S04]  /*2a10*/  IMAD.U32 R2, RZ, RZ, UR4 ;  /* 0x00000004ff027e24 */ /* 0x000fc8000f8e00ff */
[----:B------:R-:W3:Y:S02]  /*2a20*/  REDUX UR7, R2 ;  /* 0x00000000020773c4 */ /* 0x000ee40000000000 */
[----:B------:R4:W-:Y:S01]  /*2a30*/  UTCATOMSWS.AND URZ, UR4 ;  /* 0x0000000400ff79e3 */ /* 0x0009e20008000000 */
[----:B--2---:R-:W-:Y:S01]  /*2a40*/  ISETP.EQ.U32.AND P0, PT, R0, UR5, PT ;  /* 0x0000000500007c0c */ /* 0x004fe2000bf02070 */
[----:B---3--:R-:W-:-:S12]  /*2a50*/  IMAD.U32 R0, RZ, RZ, UR7 ;  /* 0x00000007ff007e24 */ /* 0x008fd8000f8e00ff */
[----:B------:R4:W-:Y:S01]  /*2a60*/  @P0 ATOMS.AND RZ, [UR6], R0 ;  /* 0x00000000ffff098c */ /* 0x0009e2000a800006 */
[----:B------:R-:W-:Y:S05]  /*2a70*/  BRA `(.L_x_67) ;  /* 0x0000000000147947 */ /* 0x000fea0003800000 */
.L_x_69:
[----:B------:R-:W-:-:S07]  /*2a80*/  MOV R2, 0x2aa0 ;  /* 0x00002aa000027802 */ /* 0x000fce0000000f00 */
[----:B-1----:R-:W-:Y:S05]  /*2a90*/  CALL.REL.NOINC `($__internal_0_$__cuda_sm10x_tcgen05_guardrail_trap_col_being_dealloced_not_returned_by_alloc) ;  /* 0x0000000000447944 */ /* 0x002fea0003c00000 */
[----:B------:R-:W-:Y:S05]  /*2aa0*/  BRA `(.L_x_67) ;  /* 0x0000000000087947 */ /* 0x000fea0003800000 */
.L_x_68:
[----:B------:R-:W-:-:S07]  /*2ab0*/  MOV R2, 0x2ad0 ;  /* 0x00002ad000027802 */ /* 0x000fce0000000f00 */
[----:B-1----:R-:W-:Y:S05]  /*2ac0*/  CALL.REL.NOINC `($__internal_2_$__cuda_sm10x_tcgen05_guardrail_trap_unallocated_columns_being_dealloced) ;  /* 0x0000000000507944 */ /* 0x002fea0003c00000 */
.L_x_67:
[----:B------:R-:W-:Y:S01]  /*2ad0*/  NOP ;  /* 0x0000000000007918 */ /* 0x000fe20000000000 */
[----:B----4-:R-:W-:Y:S05]  /*2ae0*/  EXIT ;  /* 0x000000000000794d */ /* 0x010fea0003800000 */
.L_x_56:
[----:B------:R-:W2:Y:S02]  /*2af0*/  SYNCS.PHASECHK.TRANS64.TRYWAIT P0, [UR8+0xc000], RZ ;  /* 0x00c000ffff0075a7 */ /* 0x000ea40008001108 */
[----:B--2---:R-:W-:Y:S05]  /*2b00*/  @!P0 BRA `(.L_x_56) ;  /* 0xfffffffc00f88947 */ /* 0x004fea000383ffff */
[----:B------:R-:W-:Y:S05]  /*2b10*/  BRA `(.L_x_70) ;  /* 0xffffffec00f87947 */ /* 0x000fea000383ffff */
.L_x_58:
[----:B------:R-:W2:Y:S02]  /*2b20*/  SYNCS.PHASECHK.TRANS64.TRYWAIT P1, [UR8+0xc010], RZ ;  /* 0x00c010ffff0075a7 */ /* 0x000ea40008021108 */
[----:B--2---:R-:W-:Y:S05]  /*2b30*/  @!P1 BRA `(.L_x_58) ;  /* 0xfffffffc00f89947 */ /* 0x004fea000383ffff */
[----:B------:R-:W-:Y:S05]  /*2b40*/  BRA `(.L_x_71) ;  /* 0xfffffff000947947 */ /* 0x000fea000383ffff */
.L_x_59:
[----:B------:R-:W3:Y:S02]  /*2b50*/  SYNCS.PHASECHK.TRANS64.TRYWAIT P0, [UR28+0xc000], R2 ;  /* 0x00c00002ff0075a7 */ /* 0x000ee4000800111c */
[----:B---3--:R-:W-:Y:S05]  /*2b60*/  @!P0 BRA `(.L_x_59) ;  /* 0xfffffffc00f88947 */ /* 0x008fea000383ffff */
[----:B------:R-:W-:Y:S05]  /*2b70*/  BRA `(.L_x_72) ;  /* 0xfffffff400147947 */ /* 0x000fea000383ffff */
.L_x_61:
[----:B------:R-:W3:Y:S02]  /*2b80*/  SYNCS.PHASECHK.TRANS64.TRYWAIT P0, [UR28+0xc010], R2 ;  /* 0x00c01002ff0075a7 */ /* 0x000ee4000800111c */
[----:B---3--:R-:W-:Y:S05]  /*2b90*/  @!P0 BRA `(.L_x_61) ;  /* 0xfffffffc00f88947 */ /* 0x008fea000383ffff */
[----:B------:R-:W-:Y:S05]  /*2ba0*/  BRA `(.L_x_73) ;  /* 0xfffffff400bc7947 */ /* 0x000fea000383ffff */
        .weak           $__internal_0_$__cuda_sm10x_tcgen05_guardrail_trap_col_being_dealloced_not_returned_by_alloc
        .type           $__internal_0_$__cuda_sm10x_tcgen05_guardrail_trap_col_being_dealloced_not_returned_by_alloc,@function
        .size           $__internal_0_$__cuda_sm10x_tcgen05_guardrail_trap_col_being_dealloced_not_returned_by_alloc,($__internal_1_$__cuda_sm10x_tcgen05_guardrail_trap_phase_invalid_during_alloc - $__internal_0_$__cuda_sm10x_tcgen05_guardrail_trap_col_being_dealloced_not_returned_by_alloc)
$__internal_0_$__cuda_sm10x_tcgen05_guardrail_trap_col_being_dealloced_not_returned_by_alloc:
[----:B------:R-:W-:Y:S05]  /*2bb0*/  BPT.TRAP 0x1 ;  /* 0x000000040000795c */ /* 0x000fea0000300000 */
[----:B------:R-:W-:-:S04]  /*2bc0*/  IMAD.MOV.U32 R3, RZ, RZ, 0x0 ;  /* 0x00000000ff037424 */ /* 0x000fc800078e00ff */
[----:B------:R-:W-:Y:S05]  /*2bd0*/  RET.REL.NODEC R2 `(gluon_tcgen05) ;  /* 0xffffffd402087950 */ /* 0x000fea0003c3ffff */
        .weak           $__internal_1_$__cuda_sm10x_tcgen05_guardrail_trap_phase_invalid_during_alloc
        .type           $__internal_1_$__cuda_sm10x_tcgen05_guardrail_trap_phase_invalid_during_alloc,@function
        .size           $__internal_1_$__cuda_sm10x_tcgen05_guardrail_trap_phase_invalid_during_alloc,($__internal_2_$__cuda_sm10x_tcgen05_guardrail_trap_unallocated_columns_being_dealloced - $__internal_1_$__cuda_sm10x_tcgen05_guardrail_trap_phase_invalid_during_alloc)
$__internal_1_$__cuda_sm10x_tcgen05_guardrail_trap_phase_invalid_during_alloc:
[----:B------:R-:W-:Y:S05]  /*2be0*/  BPT.TRAP 0x1 ;  /* 0x000000040000795c */ /* 0x000fea0000300000 */
[----:B------:R-:W-:-:S04]  /*2bf0*/  IMAD.MOV.U32 R3, RZ, RZ, 0x0 ;  /* 0x00000000ff037424 */ /* 0x000fc800078e00ff */
[----:B------:R-:W-:Y:S05]  /*2c00*/  RET.REL.NODEC R2 `(gluon_tcgen05) ;  /* 0xffffffd002fc7950 */ /* 0x000fea0003c3ffff */
        .weak           $__internal_2_$__cuda_sm10x_tcgen05_guardrail_trap_unallocated_columns_being_dealloced
        .type           $__internal_2_$__cuda_sm10x_tcgen05_guardrail_trap_unallocated_columns_being_dealloced,@function
        .size           $__internal_2_$__cuda_sm10x_tcgen05_guardrail_trap_unallocated_columns_being_dealloced,(.L_x_77 - $__internal_2_$__cuda_sm10x_tcgen05_guardrail_trap_unallocated_columns_being_dealloced)
$__internal_2_$__cuda_sm10x_tcgen05_guardrail_trap_unallocated_columns_being_dealloced:
[----:B------:R-:W-:Y:S05]  /*2c10*/  BPT.TRAP 0x1 ;  /* 0x000000040000795c */ /* 0x000fea0000300000 */
[----:B------:R-:W-:-:S04]  /*2c20*/  IMAD.MOV.U32 R3, RZ, RZ, 0x0 ;  /* 0x00000000ff037424 */ /* 0x000fc800078e00ff */
[----:B------:R-:W-:Y:S05]  /*2c30*/  RET.REL.NODEC R2 `(gluon_tcgen05) ;  /* 0xffffffd002f07950 */ /* 0x000fea0003c3ffff */
.L_x_74:
[----:B------:R-:W-:-:S00]  /*2c40*/  BRA `(.L_x_74) ;  /* 0xfffffffc00fc7947 */ /* 0x000fc0000383ffff */
[----:B------:R-:W-:-:S00]  /*2c50*/  NOP ;  /* 0x0000000000007918 */ /* 0x000fc00000000000 */
        /* <DEDUP_REMOVED lines=10> */
.L_x_77:


//--------------------- .nv.shared.gluon_tcgen05  --------------------------
	.section	.nv.shared.gluon_tcgen05,"aw",@nobits
	.sectionflags	@""
	.align	16
	.zero		1024


//--------------------- .nv.shared.reserved.0     --------------------------
	.section	.nv.shared.reserved.0,"aw",@nobits
	.align	8
	.weak		__nv_reservedSMEM_offset_0_alias
	.size		__nv_reservedSMEM_offset_0_alias, 0, 64
	.other		__nv_reservedSMEM_offset_0_alias,@"STO_CUDA_RESERVED_SHARED STV_DEFAULT"
__nv_reservedSMEM_offset_0_alias:
	.zero		0
.nv.shared.reserved.0:
	.zero		64
	.weak		__nv_reservedSMEM_allocation_phase
	.type		__nv_reservedSMEM_allocation_phase,@object
	.size		__nv_reservedSMEM_allocation_phase,(.L_0 - __nv_reservedSMEM_allocation_phase)
__nv_reservedSMEM_allocation_phase:
	.zero		1
.L_0:
	.zero		7
	.weak		__nv_reservedSMEM_devtool_atexit_pc
	.type		__nv_reservedSMEM_devtool_atexit_pc,@object
	.size		__nv_reservedSMEM_devtool_atexit_pc,(__nv_reservedSMEM_allocation_mask - __nv_reservedSMEM_devtool_atexit_pc)
__nv_reservedSMEM_devtool_atexit_pc:
	.zero		8
	.weak		__nv_reservedSMEM_allocation_mask
	.type		__nv_reservedSMEM_allocation_mask,@object
	.size		__nv_reservedSMEM_allocation_mask,(.L_2 - __nv_reservedSMEM_allocation_mask)
__nv_reservedSMEM_allocation_mask:
	.zero		4
.L_2:


//--------------------- .nv.constant0.gluon_tcgen05 --------------------------
	.section	.nv.constant0.gluon_tcgen05,"a",@progbits
	.sectionflags	@""
	.align	4
.nv.constant0.gluon_tcgen05:
	.zero		976


//--------------------- SYMBOLS --------------------------

	.type		.nv.reservedSmem.offset0,@object
	.size		.nv.reservedSmem.offset0,0x4
	.type		.nv.reservedSmem.cap,@object
	.size		.nv.reservedSmem.cap,0x4
